//
// Generated by NVIDIA NVVM Compiler
//
// Compiler Build ID: CL-36424714
// Cuda compilation tools, release 13.0, V13.0.88
// Based on NVVM 20.0.0
//

.version 9.0
.target sm_100
.address_size 64

	// .globl	_Z16convolve_fourierP6float2Pfiiii

.visible .entry _Z16convolve_fourierP6float2Pfiiii(
	.param .u64 .ptr .align 1 _Z16convolve_fourierP6float2Pfiiii_param_0,
	.param .u64 .ptr .align 1 _Z16convolve_fourierP6float2Pfiiii_param_1,
	.param .u32 _Z16convolve_fourierP6float2Pfiiii_param_2,
	.param .u32 _Z16convolve_fourierP6float2Pfiiii_param_3,
	.param .u32 _Z16convolve_fourierP6float2Pfiiii_param_4,
	.param .u32 _Z16convolve_fourierP6float2Pfiiii_param_5
)
{
	.reg .pred 	%p<27>;
	.reg .b32 	%r<140>;
	.reg .b32 	%f<109>;
	.reg .b64 	%rd<49>;

	ld.param.u64 	%rd4, [_Z16convolve_fourierP6float2Pfiiii_param_0];
	ld.param.u64 	%rd5, [_Z16convolve_fourierP6float2Pfiiii_param_1];
	ld.param.u32 	%r48, [_Z16convolve_fourierP6float2Pfiiii_param_2];
	ld.param.u32 	%r49, [_Z16convolve_fourierP6float2Pfiiii_param_3];
	ld.param.u32 	%r50, [_Z16convolve_fourierP6float2Pfiiii_param_4];
	ld.param.u32 	%r51, [_Z16convolve_fourierP6float2Pfiiii_param_5];
	cvta.to.global.u64 	%rd1, %rd5;
	cvta.to.global.u64 	%rd2, %rd4;
	shr.u32 	%r52, %r51, 31;
	add.s32 	%r53, %r51, %r52;
	shr.s32 	%r54, %r53, 1;
	add.s32 	%r1, %r54, 1;
	mad.lo.s32 	%r2, %r50, %r54, %r50;
	mul.lo.s32 	%r55, %r49, %r48;
	mul.lo.s32 	%r3, %r55, %r2;
	mov.u32 	%r56, %nctaid.x;
	mov.u32 	%r57, %ntid.x;
	mul.lo.s32 	%r4, %r56, %r57;
	div.s32 	%r5, %r3, %r4;
	mul.lo.s32 	%r58, %r5, %r4;
	sub.s32 	%r6, %r3, %r58;
	mov.u32 	%r59, %tid.x;
	mov.u32 	%r60, %ctaid.x;
	mad.lo.s32 	%r7, %r57, %r60, %r59;
	setp.lt.s32 	%p1, %r7, %r6;
	selp.u32 	%r61, 1, 0, %p1;
	add.s32 	%r8, %r5, %r61;
	setp.lt.s32 	%p2, %r8, 1;
	@%p2 bra 	$L__BB0_7;
	mul.lo.s32 	%r9, %r5, %r7;
	add.s32 	%r63, %r3, %r7;
	sub.s32 	%r10, %r63, %r6;
	and.b32  	%r11, %r8, 3;
	setp.lt.u32 	%p3, %r8, 4;
	mov.b32 	%r131, 0;
	@%p3 bra 	$L__BB0_4;
	and.b32  	%r131, %r8, 2147483644;
	mov.b32 	%r129, 0;
$L__BB0_3:
	setp.eq.s32 	%p4, %r5, 0;
	setp.lt.s32 	%p5, %r129, %r5;
	add.s32 	%r65, %r129, %r9;
	selp.b32 	%r66, %r65, %r10, %p5;
	selp.b32 	%r67, %r7, %r66, %p4;
	div.s32 	%r68, %r67, %r2;
	mul.lo.s32 	%r69, %r68, %r2;
	sub.s32 	%r70, %r67, %r69;
	div.s32 	%r71, %r68, %r49;
	mad.lo.s32 	%r72, %r71, %r2, %r70;
	mul.wide.s32 	%rd6, %r72, 4;
	add.s64 	%rd7, %rd1, %rd6;
	ld.global.f32 	%f17, [%rd7];
	mul.wide.s32 	%rd8, %r67, 8;
	add.s64 	%rd9, %rd2, %rd8;
	ld.global.v2.f32 	{%f18, %f19}, [%rd9];
	mul.f32 	%f20, %f17, %f18;
	st.global.f32 	[%rd9], %f20;
	ld.global.f32 	%f21, [%rd7];
	mul.f32 	%f22, %f21, %f19;
	st.global.f32 	[%rd9+4], %f22;
	add.s32 	%r73, %r129, 1;
	setp.lt.s32 	%p6, %r73, %r5;
	add.s32 	%r74, %r65, 1;
	selp.b32 	%r75, %r74, %r10, %p6;
	selp.b32 	%r76, %r7, %r75, %p4;
	div.s32 	%r77, %r76, %r2;
	mul.lo.s32 	%r78, %r77, %r2;
	sub.s32 	%r79, %r76, %r78;
	div.s32 	%r80, %r77, %r49;
	mad.lo.s32 	%r81, %r80, %r2, %r79;
	mul.wide.s32 	%rd10, %r81, 4;
	add.s64 	%rd11, %rd1, %rd10;
	ld.global.f32 	%f23, [%rd11];
	mul.wide.s32 	%rd12, %r76, 8;
	add.s64 	%rd13, %rd2, %rd12;
	ld.global.v2.f32 	{%f24, %f25}, [%rd13];
	mul.f32 	%f26, %f23, %f24;
	st.global.f32 	[%rd13], %f26;
	ld.global.f32 	%f27, [%rd11];
	mul.f32 	%f28, %f27, %f25;
	st.global.f32 	[%rd13+4], %f28;
	add.s32 	%r82, %r129, 2;
	setp.lt.s32 	%p7, %r82, %r5;
	add.s32 	%r83, %r65, 2;
	selp.b32 	%r84, %r83, %r10, %p7;
	selp.b32 	%r85, %r7, %r84, %p4;
	div.s32 	%r86, %r85, %r2;
	mul.lo.s32 	%r87, %r86, %r2;
	sub.s32 	%r88, %r85, %r87;
	div.s32 	%r89, %r86, %r49;
	mad.lo.s32 	%r90, %r89, %r2, %r88;
	mul.wide.s32 	%rd14, %r90, 4;
	add.s64 	%rd15, %rd1, %rd14;
	ld.global.f32 	%f29, [%rd15];
	mul.wide.s32 	%rd16, %r85, 8;
	add.s64 	%rd17, %rd2, %rd16;
	ld.global.v2.f32 	{%f30, %f31}, [%rd17];
	mul.f32 	%f32, %f29, %f30;
	st.global.f32 	[%rd17], %f32;
	ld.global.f32 	%f33, [%rd15];
	mul.f32 	%f34, %f33, %f31;
	st.global.f32 	[%rd17+4], %f34;
	add.s32 	%r91, %r129, 3;
	setp.lt.s32 	%p8, %r91, %r5;
	add.s32 	%r92, %r65, 3;
	selp.b32 	%r93, %r92, %r10, %p8;
	selp.b32 	%r94, %r7, %r93, %p4;
	div.s32 	%r95, %r94, %r2;
	mul.lo.s32 	%r96, %r95, %r2;
	sub.s32 	%r97, %r94, %r96;
	div.s32 	%r98, %r95, %r49;
	mad.lo.s32 	%r99, %r98, %r2, %r97;
	mul.wide.s32 	%rd18, %r99, 4;
	add.s64 	%rd19, %rd1, %rd18;
	ld.global.f32 	%f35, [%rd19];
	mul.wide.s32 	%rd20, %r94, 8;
	add.s64 	%rd21, %rd2, %rd20;
	ld.global.v2.f32 	{%f36, %f37}, [%rd21];
	mul.f32 	%f38, %f35, %f36;
	st.global.f32 	[%rd21], %f38;
	ld.global.f32 	%f39, [%rd19];
	mul.f32 	%f40, %f39, %f37;
	st.global.f32 	[%rd21+4], %f40;
	add.s32 	%r129, %r129, 4;
	setp.ne.s32 	%p9, %r129, %r131;
	@%p9 bra 	$L__BB0_3;
$L__BB0_4:
	setp.eq.s32 	%p10, %r11, 0;
	@%p10 bra 	$L__BB0_7;
	mov.b32 	%r132, 0;
$L__BB0_6:
	.pragma "nounroll";
	setp.eq.s32 	%p11, %r5, 0;
	setp.lt.s32 	%p12, %r131, %r5;
	add.s32 	%r101, %r131, %r9;
	selp.b32 	%r102, %r101, %r10, %p12;
	selp.b32 	%r103, %r7, %r102, %p11;
	div.s32 	%r104, %r103, %r2;
	mul.lo.s32 	%r105, %r104, %r2;
	sub.s32 	%r106, %r103, %r105;
	div.s32 	%r107, %r104, %r49;
	mad.lo.s32 	%r108, %r107, %r2, %r106;
	mul.wide.s32 	%rd22, %r108, 4;
	add.s64 	%rd23, %rd1, %rd22;
	ld.global.f32 	%f41, [%rd23];
	mul.wide.s32 	%rd24, %r103, 8;
	add.s64 	%rd25, %rd2, %rd24;
	ld.global.v2.f32 	{%f42, %f43}, [%rd25];
	mul.f32 	%f44, %f41, %f42;
	st.global.f32 	[%rd25], %f44;
	ld.global.f32 	%f45, [%rd23];
	mul.f32 	%f46, %f45, %f43;
	st.global.f32 	[%rd25+4], %f46;
	add.s32 	%r131, %r131, 1;
	add.s32 	%r132, %r132, 1;
	setp.ne.s32 	%p13, %r132, %r11;
	@%p13 bra 	$L__BB0_6;
$L__BB0_7:
	bar.sync 	0;
	mul.lo.s32 	%r20, %r2, %r49;
	div.s32 	%r21, %r20, %r4;
	mul.lo.s32 	%r109, %r21, %r4;
	sub.s32 	%r22, %r20, %r109;
	setp.lt.s32 	%p14, %r7, %r22;
	selp.u32 	%r110, 1, 0, %p14;
	add.s32 	%r23, %r21, %r110;
	setp.lt.s32 	%p15, %r23, 1;
	@%p15 bra 	$L__BB0_23;
	add.s32 	%r111, %r3, %r7;
	sub.s32 	%r24, %r111, %r22;
	setp.lt.s32 	%p16, %r48, 2;
	@%p16 bra 	$L__BB0_23;
	add.s32 	%r113, %r48, -1;
	add.s32 	%r25, %r48, -2;
	add.s32 	%r114, %r48, 7;
	and.b32  	%r115, %r114, 7;
	add.s32 	%r26, %r115, -1;
	add.s32 	%r116, %r48, 3;
	and.b32  	%r27, %r116, 3;
	and.b32  	%r28, %r113, 7;
	and.b32  	%r29, %r114, 3;
	and.b32  	%r30, %r116, 1;
	and.b32  	%r117, %r113, -8;
	neg.s32 	%r31, %r117;
	mul.lo.s32 	%r118, %r50, %r49;
	mul.lo.s32 	%r119, %r118, %r1;
	shl.b32 	%r32, %r119, 3;
	mul.lo.s32 	%r33, %r21, %r7;
	mov.b32 	%r133, 0;
	mul.wide.s32 	%rd45, %r20, 8;
$L__BB0_10:
	setp.lt.u32 	%p17, %r25, 7;
	setp.eq.s32 	%p18, %r21, 0;
	setp.lt.s32 	%p19, %r133, %r21;
	add.s32 	%r121, %r133, %r33;
	selp.b32 	%r122, %r121, %r24, %p19;
	selp.b32 	%r124, %r7, %r122, %p18;
	mul.wide.s32 	%rd26, %r124, 8;
	add.s64 	%rd3, %rd2, %rd26;
	ld.global.v2.f32 	{%f106, %f105}, [%rd3];
	mov.b32 	%r138, 1;
	@%p17 bra 	$L__BB0_14;
	mov.b32 	%r135, 0;
	mov.u32 	%r134, %r20;
	mov.u32 	%r136, %r31;
$L__BB0_12:
	.pragma "nounroll";
	mul.wide.s32 	%rd27, %r134, 8;
	add.s64 	%rd28, %rd3, %rd27;
	ld.global.v2.f32 	{%f47, %f48}, [%rd28];
	add.f32 	%f49, %f47, %f106;
	add.f32 	%f50, %f48, %f105;
	st.global.v2.f32 	[%rd3], {%f49, %f50};
	add.s64 	%rd30, %rd28, %rd45;
	ld.global.v2.f32 	{%f51, %f52}, [%rd30];
	add.f32 	%f53, %f51, %f49;
	add.f32 	%f54, %f52, %f50;
	st.global.v2.f32 	[%rd3], {%f53, %f54};
	add.s64 	%rd31, %rd30, %rd45;
	ld.global.v2.f32 	{%f55, %f56}, [%rd31];
	add.f32 	%f57, %f55, %f53;
	add.f32 	%f58, %f56, %f54;
	st.global.v2.f32 	[%rd3], {%f57, %f58};
	add.s64 	%rd32, %rd31, %rd45;
	ld.global.v2.f32 	{%f59, %f60}, [%rd32];
	add.f32 	%f61, %f59, %f57;
	add.f32 	%f62, %f60, %f58;
	st.global.v2.f32 	[%rd3], {%f61, %f62};
	add.s64 	%rd33, %rd32, %rd45;
	ld.global.v2.f32 	{%f63, %f64}, [%rd33];
	add.f32 	%f65, %f63, %f61;
	add.f32 	%f66, %f64, %f62;
	st.global.v2.f32 	[%rd3], {%f65, %f66};
	add.s64 	%rd34, %rd33, %rd45;
	ld.global.v2.f32 	{%f67, %f68}, [%rd34];
	add.f32 	%f69, %f67, %f65;
	add.f32 	%f70, %f68, %f66;
	st.global.v2.f32 	[%rd3], {%f69, %f70};
	add.s64 	%rd35, %rd34, %rd45;
	ld.global.v2.f32 	{%f71, %f72}, [%rd35];
	add.f32 	%f73, %f71, %f69;
	add.f32 	%f74, %f72, %f70;
	st.global.v2.f32 	[%rd3], {%f73, %f74};
	add.s64 	%rd36, %rd35, %rd45;
	ld.global.v2.f32 	{%f75, %f76}, [%rd36];
	add.f32 	%f106, %f75, %f73;
	add.f32 	%f105, %f76, %f74;
	st.global.v2.f32 	[%rd3], {%f106, %f105};
	add.s32 	%r136, %r136, 8;
	add.s32 	%r135, %r135, 8;
	add.s32 	%r134, %r134, %r32;
	setp.ne.s32 	%p20, %r136, 0;
	@%p20 bra 	$L__BB0_12;
	add.s32 	%r138, %r135, 1;
$L__BB0_14:
	setp.eq.s32 	%p21, %r28, 0;
	@%p21 bra 	$L__BB0_22;
	setp.lt.u32 	%p22, %r26, 3;
	@%p22 bra 	$L__BB0_17;
	mul.lo.s32 	%r126, %r20, %r138;
	mul.wide.s32 	%rd37, %r126, 8;
	add.s64 	%rd38, %rd3, %rd37;
	ld.global.v2.f32 	{%f77, %f78}, [%rd38];
	add.f32 	%f79, %f77, %f106;
	add.f32 	%f80, %f78, %f105;
	st.global.v2.f32 	[%rd3], {%f79, %f80};
	add.s64 	%rd40, %rd38, %rd45;
	ld.global.v2.f32 	{%f81, %f82}, [%rd40];
	add.f32 	%f83, %f81, %f79;
	add.f32 	%f84, %f82, %f80;
	st.global.v2.f32 	[%rd3], {%f83, %f84};
	add.s64 	%rd41, %rd40, %rd45;
	ld.global.v2.f32 	{%f85, %f86}, [%rd41];
	add.f32 	%f87, %f85, %f83;
	add.f32 	%f88, %f86, %f84;
	st.global.v2.f32 	[%rd3], {%f87, %f88};
	add.s64 	%rd42, %rd41, %rd45;
	ld.global.v2.f32 	{%f89, %f90}, [%rd42];
	add.f32 	%f106, %f89, %f87;
	add.f32 	%f105, %f90, %f88;
	st.global.v2.f32 	[%rd3], {%f106, %f105};
	add.s32 	%r138, %r138, 4;
$L__BB0_17:
	setp.eq.s32 	%p23, %r29, 0;
	@%p23 bra 	$L__BB0_22;
	setp.eq.s32 	%p24, %r27, 1;
	@%p24 bra 	$L__BB0_20;
	mul.lo.s32 	%r127, %r20, %r138;
	mul.wide.s32 	%rd43, %r127, 8;
	add.s64 	%rd44, %rd3, %rd43;
	ld.global.v2.f32 	{%f91, %f92}, [%rd44];
	add.f32 	%f93, %f91, %f106;
	add.f32 	%f94, %f92, %f105;
	st.global.v2.f32 	[%rd3], {%f93, %f94};
	add.s64 	%rd46, %rd44, %rd45;
	ld.global.v2.f32 	{%f95, %f96}, [%rd46];
	add.f32 	%f106, %f95, %f93;
	add.f32 	%f105, %f96, %f94;
	st.global.v2.f32 	[%rd3], {%f106, %f105};
	add.s32 	%r138, %r138, 2;
$L__BB0_20:
	setp.eq.s32 	%p25, %r30, 0;
	@%p25 bra 	$L__BB0_22;
	mul.lo.s32 	%r128, %r20, %r138;
	mul.wide.s32 	%rd47, %r128, 8;
	add.s64 	%rd48, %rd3, %rd47;
	ld.global.v2.f32 	{%f97, %f98}, [%rd48];
	add.f32 	%f99, %f97, %f106;
	add.f32 	%f100, %f98, %f105;
	st.global.v2.f32 	[%rd3], {%f99, %f100};
$L__BB0_22:
	add.s32 	%r133, %r133, 1;
	setp.ne.s32 	%p26, %r133, %r23;
	@%p26 bra 	$L__BB0_10;
$L__BB0_23:
	ret;

}


// ===== COMPILED SASS (sm_100) =====

	.target	sm_100

	.elftype	@"ET_EXEC"


//--------------------- .note.nv.tkinfo           --------------------------
	.section	.note.nv.tkinfo,"",@"SHT_NOTE"
	.sectionflags	@"SHF_NOTE_NV_TKINFO"
	.tkinfo
        /*0018*/ 	.word	0x00000002
        /*0030*/ 	.string	""
        /*0030*/ 	.string	"ptxas"
        /*0030*/ 	.string	"Cuda compilation tools, release 13.0, V13.0.88"
        /*0030*/ 	.string	"Build cuda_13.0.r13.0/compiler.36424714_0"
        /*0030*/ 	.string	"-arch sm_100 -m 64 "



//--------------------- .note.nv.cuinfo           --------------------------
	.section	.note.nv.cuinfo,"",@"SHT_NOTE"
	.sectionflags	@"SHF_NOTE_NV_CUINFO"
        /*0018*/ 	.short	0x0002
        /*001a*/ 	.short	0x0064
        /*001c*/ 	.short	0x0082
	.zero		2


//--------------------- .nv.info                  --------------------------
	.section	.nv.info,"",@"SHT_CUDA_INFO"
	.align	4


	//----- nvinfo : EIATTR_REGCOUNT
	.align		4
        /*0000*/ 	.byte	0x04, 0x2f
        /*0002*/ 	.short	(.L_1 - .L_0)
	.align		4
.L_0:
        /*0004*/ 	.word	index@(_Z16convolve_fourierP6float2Pfiiii)
        /*0008*/ 	.word	0x00000026


	//----- nvinfo : EIATTR_FRAME_SIZE
	.align		4
.L_1:
        /*000c*/ 	.byte	0x04, 0x11
        /*000e*/ 	.short	(.L_3 - .L_2)
	.align		4
.L_2:
        /*0010*/ 	.word	index@(_Z16convolve_fourierP6float2Pfiiii)
        /*0014*/ 	.word	0x00000000


	//----- nvinfo : EIATTR_MIN_STACK_SIZE
	.align		4
.L_3:
        /*0018*/ 	.byte	0x04, 0x12
        /*001a*/ 	.short	(.L_5 - .L_4)
	.align		4
.L_4:
        /*001c*/ 	.word	index@(_Z16convolve_fourierP6float2Pfiiii)
        /*0020*/ 	.word	0x00000000
.L_5:


//--------------------- .nv.compat                --------------------------
	.section	.nv.compat,"",@"SHT_CUDA_COMPAT_INFO"
	.align	4
        /*0000*/ 	.byte	0x02, 0x09, 0x00, 0x00, 0x02, 0x02, 0x01, 0x00, 0x02, 0x05, 0x05, 0x00, 0x03, 0x07, 0x01, 0x01
        /*0010*/ 	.byte	0x02, 0x03, 0x00, 0x00, 0x02, 0x06, 0x01, 0x00, 0x04, 0x0b, 0x08, 0x00, 0x09, 0x00, 0x00, 0x00
        /*0020*/ 	.byte	0x00, 0x00, 0x00, 0x00


//--------------------- .nv.info._Z16convolve_fourierP6float2Pfiiii --------------------------
	.section	.nv.info._Z16convolve_fourierP6float2Pfiiii,"",@"SHT_CUDA_INFO"
	.sectionflags	@""
	.align	4


	//----- nvinfo : EIATTR_CUDA_API_VERSION
	.align		4
        /*0000*/ 	.byte	0x04, 0x37
        /*0002*/ 	.short	(.L_7 - .L_6)
.L_6:
        /*0004*/ 	.word	0x00000082


	//----- nvinfo : EIATTR_KPARAM_INFO
	.align		4
.L_7:
        /*0008*/ 	.byte	0x04, 0x17
        /*000a*/ 	.short	(.L_9 - .L_8)
.L_8:
        /*000c*/ 	.word	0x00000000
        /*0010*/ 	.short	0x0005
        /*0012*/ 	.short	0x001c
        /*0014*/ 	.byte	0x00, 0xf0, 0x11, 0x00


	//----- nvinfo : EIATTR_KPARAM_INFO
	.align		4
.L_9:
        /*0018*/ 	.byte	0x04, 0x17
        /*001a*/ 	.short	(.L_11 - .L_10)
.L_10:
        /*001c*/ 	.word	0x00000000
        /*0020*/ 	.short	0x0004
        /*0022*/ 	.short	0x0018
        /*0024*/ 	.byte	0x00, 0xf0, 0x11, 0x00


	//----- nvinfo : EIATTR_KPARAM_INFO
	.align		4
.L_11:
        /*0028*/ 	.byte	0x04, 0x17
        /*002a*/ 	.short	(.L_13 - .L_12)
.L_12:
        /*002c*/ 	.word	0x00000000
        /*0030*/ 	.short	0x0003
        /*0032*/ 	.short	0x0014
        /*0034*/ 	.byte	0x00, 0xf0, 0x11, 0x00


	//----- nvinfo : EIATTR_KPARAM_INFO
	.align		4
.L_13:
        /*0038*/ 	.byte	0x04, 0x17
        /*003a*/ 	.short	(.L_15 - .L_14)
.L_14:
        /*003c*/ 	.word	0x00000000
        /*0040*/ 	.short	0x0002
        /*0042*/ 	.short	0x0010
        /*0044*/ 	.byte	0x00, 0xf0, 0x11, 0x00


	//----- nvinfo : EIATTR_KPARAM_INFO
	.align		4
.L_15:
        /*0048*/ 	.byte	0x04, 0x17
        /*004a*/ 	.short	(.L_17 - .L_16)
.L_16:
        /*004c*/ 	.word	0x00000000
        /*0050*/ 	.short	0x0001
        /*0052*/ 	.short	0x0008
        /*0054*/ 	.byte	0x00, 0xf5, 0x21, 0x00


	//----- nvinfo : EIATTR_KPARAM_INFO
	.align		4
.L_17:
        /*0058*/ 	.byte	0x04, 0x17
        /*005a*/ 	.short	(.L_19 - .L_18)
.L_18:
        /*005c*/ 	.word	0x00000000
        /*0060*/ 	.short	0x0000
        /*0062*/ 	.short	0x0000
        /*0064*/ 	.byte	0x00, 0xf5, 0x21, 0x00


	//----- nvinfo : EIATTR_SPARSE_MMA_MASK
	.align		4
.L_19:
        /*0068*/ 	.byte	0x03, 0x50
        /*006a*/ 	.short	0x0000


	//----- nvinfo : EIATTR_MAXREG_COUNT
	.align		4
        /*006c*/ 	.byte	0x03, 0x1b
        /*006e*/ 	.short	0x00ff


	//----- nvinfo : EIATTR_NUM_BARRIERS
	.align		4
        /*0070*/ 	.byte	0x02, 0x4c
        /*0072*/ 	.byte	0x01
	.zero		1


	//----- nvinfo : EIATTR_MERCURY_ISA_VERSION
	.align		4
        /*0074*/ 	.byte	0x03, 0x5f
        /*0076*/ 	.short	0x0101


	//----- nvinfo : EIATTR_VRC_CTA_INIT_COUNT
	.align		4
        /*0078*/ 	.byte	0x02, 0x4a
	.zero		1
	.zero		1


	//----- nvinfo : EIATTR_EXIT_INSTR_OFFSETS
	.align		4
        /*007c*/ 	.byte	0x04, 0x1c
        /*007e*/ 	.short	(.L_21 - .L_20)


	//   ....[0]....
.L_20:
        /*0080*/ 	.word	0x00001880


	//   ....[1]....
        /*0084*/ 	.word	0x000018e0


	//   ....[2]....
        /*0088*/ 	.word	0x000020d0


	//----- nvinfo : EIATTR_CRS_STACK_SIZE
	.align		4
.L_21:
        /*008c*/ 	.byte	0x04, 0x1e
        /*008e*/ 	.short	(.L_23 - .L_22)
.L_22:
        /*0090*/ 	.word	0x00000000


	//----- nvinfo : EIATTR_CBANK_PARAM_SIZE
	.align		4
.L_23:
        /*0094*/ 	.byte	0x03, 0x19
        /*0096*/ 	.short	0x0020


	//----- nvinfo : EIATTR_PARAM_CBANK
	.align		4
        /*0098*/ 	.byte	0x04, 0x0a
        /*009a*/ 	.short	(.L_25 - .L_24)
	.align		4
.L_24:
        /*009c*/ 	.word	index@(.nv.constant0._Z16convolve_fourierP6float2Pfiiii)
        /*00a0*/ 	.short	0x0380
        /*00a2*/ 	.short	0x0020


	//----- nvinfo : EIATTR_SW_WAR
	.align		4
.L_25:
        /*00a4*/ 	.byte	0x04, 0x36
        /*00a6*/ 	.short	(.L_27 - .L_26)
.L_26:
        /*00a8*/ 	.word	0x00000008
.L_27:


//--------------------- .nv.callgraph             --------------------------
	.section	.nv.callgraph,"",@"SHT_CUDA_CALLGRAPH"
	.align	4
	.sectionentsize	8
	.align		4
        /*0000*/ 	.word	0x00000000
	.align		4
        /*0004*/ 	.word	0xffffffff
	.align		4
        /*0008*/ 	.word	0x00000000
	.align		4
        /*000c*/ 	.word	0xfffffffe
	.align		4
        /*0010*/ 	.word	0x00000000
	.align		4
        /*0014*/ 	.word	0xfffffffd
	.align		4
        /*0018*/ 	.word	0x00000000
	.align		4
        /*001c*/ 	.word	0xfffffffc


//--------------------- .text._Z16convolve_fourierP6float2Pfiiii --------------------------
	.section	.text._Z16convolve_fourierP6float2Pfiiii,"ax",@progbits
	.align	128
        .global         _Z16convolve_fourierP6float2Pfiiii
        .type           _Z16convolve_fourierP6float2Pfiiii,@function
        .size           _Z16convolve_fourierP6float2Pfiiii,(.L_x_12 - _Z16convolve_fourierP6float2Pfiiii)
        .other          _Z16convolve_fourierP6float2Pfiiii,@"STO_CUDA_ENTRY STV_DEFAULT"
_Z16convolve_fourierP6float2Pfiiii:
.text._Z16convolve_fourierP6float2Pfiiii:
[----:B------:R-:W-:Y:S01]  /*0000*/  LDC R1, c[0x0][0x37c] ;  /* 0x0000df00ff017b82 */ /* 0x000fe20000000800 */
[----:B------:R-:W0:Y:S07]  /*0010*/  LDCU UR4, c[0x0][0x370] ;  /* 0x00006e00ff0477ac */ /* 0x000e2e0008000800 */
[----:B------:R-:W0:Y:S01]  /*0020*/  LDC R6, c[0x0][0x360] ;  /* 0x0000d800ff067b82 */ /* 0x000e220000000800 */
[----:B------:R-:W-:Y:S01]  /*0030*/  BSSY.RECONVERGENT B0, `(.L_x_0) ;  /* 0x0000163000007945 */ /* 0x000fe20003800200 */
[----:B------:R-:W1:Y:S01]  /*0040*/  LDCU.64 UR6, c[0x0][0x358] ;  /* 0x00006b00ff0677ac */ /* 0x000e620008000a00 */
[----:B------:R-:W2:Y:S05]  /*0050*/  LDCU UR5, c[0x0][0x394] ;  /* 0x00007280ff0577ac */ /* 0x000eaa0008000800 */
[----:B------:R-:W3:Y:S08]  /*0060*/  LDC.64 R2, c[0x0][0x398] ;  /* 0x0000e600ff027b82 */ /* 0x000ef00000000a00 */
[----:B------:R-:W4:Y:S01]  /*0070*/  LDC.64 R8, c[0x0][0x390] ;  /* 0x0000e400ff087b82 */ /* 0x000f220000000a00 */
[----:B0-----:R-:W-:-:S07]  /*0080*/  IMAD R4, R6, UR4, RZ ;  /* 0x0000000406047c24 */ /* 0x001fce000f8e02ff */
[----:B------:R-:W0:Y:S01]  /*0090*/  S2UR UR4, SR_CTAID.X ;  /* 0x00000000000479c3 */ /* 0x000e220000002500 */
[----:B------:R-:W-:Y:S02]  /*00a0*/  IABS R13, R4 ;  /* 0x00000004000d7213 */ /* 0x000fe40000000000 */
[----:B---3--:R-:W-:Y:S02]  /*00b0*/  LEA.HI R0, R3, R3, RZ, 0x1 ;  /* 0x0000000303007211 */ /* 0x008fe400078f08ff */
[----:B------:R-:W3:Y:S02]  /*00c0*/  I2F.RP R5, R13 ;  /* 0x0000000d00057306 */ /* 0x000ee40000209400 */
[----:B------:R-:W-:Y:S01]  /*00d0*/  SHF.R.S32.HI R3, RZ, 0x1, R0 ;  /* 0x00000001ff037819 */ /* 0x000fe20000011400 */
[----:B----4-:R-:W-:-:S04]  /*00e0*/  IMAD R7, R9, R8, RZ ;  /* 0x0000000809077224 */ /* 0x010fc800078e02ff */
[----:B------:R-:W-:-:S04]  /*00f0*/  IMAD R2, R3, R2, R2 ;  /* 0x0000000203027224 */ /* 0x000fc800078e0202 */
[----:B------:R-:W-:Y:S01]  /*0100*/  IMAD R7, R2, R7, RZ ;  /* 0x0000000702077224 */ /* 0x000fe200078e02ff */
[----:B---3--:R-:W3:Y:S02]  /*0110*/  MUFU.RCP R5, R5 ;  /* 0x0000000500057308 */ /* 0x008ee40000001000 */
[----:B---3--:R-:W-:Y:S01]  /*0120*/  VIADD R10, R5, 0xffffffe ;  /* 0x0ffffffe050a7836 */ /* 0x008fe20000000000 */
[----:B------:R-:W-:-:S05]  /*0130*/  IABS R5, R4 ;  /* 0x0000000400057213 */ /* 0x000fca0000000000 */
[----:B------:R3:W4:Y:S01]  /*0140*/  F2I.FTZ.U32.TRUNC.NTZ R11, R10 ;  /* 0x0000000a000b7305 */ /* 0x000722000021f000 */
[----:B------:R-:W-:Y:S01]  /*0150*/  IADD3 R5, PT, PT, RZ, -R5, RZ ;  /* 0x80000005ff057210 */ /* 0x000fe20007ffe0ff */
[----:B---3--:R-:W-:Y:S02]  /*0160*/  IMAD.MOV.U32 R10, RZ, RZ, RZ ;  /* 0x000000ffff0a7224 */ /* 0x008fe400078e00ff */
[----:B----4-:R-:W-:-:S04]  /*0170*/  IMAD.MOV R0, RZ, RZ, -R11 ;  /* 0x000000ffff007224 */ /* 0x010fc800078e0a0b */
[----:B------:R-:W-:Y:S01]  /*0180*/  IMAD R3, R0, R13, RZ ;  /* 0x0000000d00037224 */ /* 0x000fe200078e02ff */
[----:B------:R-:W-:-:S03]  /*0190*/  IABS R0, R7 ;  /* 0x0000000700007213 */ /* 0x000fc60000000000 */
[----:B------:R-:W-:-:S06]  /*01a0*/  IMAD.HI.U32 R10, R11, R3, R10 ;  /* 0x000000030b0a7227 */ /* 0x000fcc00078e000a */
[----:B------:R-:W-:-:S04]  /*01b0*/  IMAD.HI.U32 R3, R10, R0, RZ ;  /* 0x000000000a037227 */ /* 0x000fc800078e00ff */
[----:B------:R-:W-:Y:S02]  /*01c0*/  IMAD R0, R3, R5, R0 ;  /* 0x0000000503007224 */ /* 0x000fe400078e0200 */
[----:B------:R-:W0:Y:S03]  /*01d0*/  S2R R5, SR_TID.X ;  /* 0x0000000000057919 */ /* 0x000e260000002100 */
[----:B------:R-:W-:-:S13]  /*01e0*/  ISETP.GT.U32.AND P1, PT, R13, R0, PT ;  /* 0x000000000d00720c */ /* 0x000fda0003f24070 */
[----:B------:R-:W-:Y:S01]  /*01f0*/  @!P1 IMAD.IADD R0, R0, 0x1, -R13 ;  /* 0x0000000100009824 */ /* 0x000fe200078e0a0d */
[----:B------:R-:W-:Y:S02]  /*0200*/  @!P1 IADD3 R3, PT, PT, R3, 0x1, RZ ;  /* 0x0000000103039810 */ /* 0x000fe40007ffe0ff */
[----:B------:R-:W-:Y:S02]  /*0210*/  ISETP.NE.AND P1, PT, R4, RZ, PT ;  /* 0x000000ff0400720c */ /* 0x000fe40003f25270 */
[----:B------:R-:W-:Y:S02]  /*0220*/  ISETP.GE.U32.AND P0, PT, R0, R13, PT ;  /* 0x0000000d0000720c */ /* 0x000fe40003f06070 */
[----:B------:R-:W-:-:S04]  /*0230*/  LOP3.LUT R0, R7, R4, RZ, 0x3c, !PT ;  /* 0x0000000407007212 */ /* 0x000fc800078e3cff */
[----:B------:R-:W-:Y:S01]  /*0240*/  ISETP.GE.AND P2, PT, R0, RZ, PT ;  /* 0x000000ff0000720c */ /* 0x000fe20003f46270 */
[----:B0-----:R-:W-:Y:S01]  /*0250*/  IMAD R0, R6, UR4, R5 ;  /* 0x0000000406007c24 */ /* 0x001fe2000f8e0205 */
[----:B------:R-:W0:Y:S05]  /*0260*/  LDCU UR4, c[0x0][0x394] ;  /* 0x00007280ff0477ac */ /* 0x000e2a0008000800 */
[----:B------:R-:W-:-:S06]  /*0270*/  @P0 VIADD R3, R3, 0x1 ;  /* 0x0000000103030836 */ /* 0x000fcc0000000000 */
[----:B------:R-:W-:Y:S01]  /*0280*/  @!P2 IMAD.MOV R3, RZ, RZ, -R3 ;  /* 0x000000ffff03a224 */ /* 0x000fe200078e0a03 */
[----:B------:R-:W-:-:S04]  /*0290*/  @!P1 LOP3.LUT R3, RZ, R4, RZ, 0x33, !PT ;  /* 0x00000004ff039212 */ /* 0x000fc800078e33ff */
[C---:B------:R-:W-:Y:S01]  /*02a0*/  IADD3 R8, PT, PT, -R3.reuse, RZ, RZ ;  /* 0x000000ff03087210 */ /* 0x040fe20007ffe1ff */
[----:B------:R-:W-:-:S04]  /*02b0*/  VIADD R11, R3, 0x1 ;  /* 0x00000001030b7836 */ /* 0x000fc80000000000 */
[----:B------:R-:W-:-:S05]  /*02c0*/  IMAD R13, R4, R8, R7 ;  /* 0x00000008040d7224 */ /* 0x000fca00078e0207 */
[----:B------:R-:W-:-:S13]  /*02d0*/  ISETP.GE.AND P0, PT, R0, R13, PT ;  /* 0x0000000d0000720c */ /* 0x000fda0003f06270 */
[----:B------:R-:W-:-:S05]  /*02e0*/  @P0 IMAD.MOV R11, RZ, RZ, R3 ;  /* 0x000000ffff0b0224 */ /* 0x000fca00078e0203 */
[----:B------:R-:W-:-:S13]  /*02f0*/  ISETP.GE.AND P0, PT, R11, 0x1, PT ;  /* 0x000000010b00780c */ /* 0x000fda0003f06270 */
[----:B012---:R-:W-:Y:S05]  /*0300*/  @!P0 BRA `(.L_x_1) ;  /* 0x0000001000d48947 */ /* 0x007fea0003800000 */
[C---:B------:R-:W-:Y:S01]  /*0310*/  ISETP.GE.U32.AND P1, PT, R11.reuse, 0x4, PT ;  /* 0x000000040b00780c */ /* 0x040fe20003f26070 */
[----:B------:R-:W-:Y:S01]  /*0320*/  BSSY.RECONVERGENT B1, `(.L_x_2) ;  /* 0x00000e6000017945 */ /* 0x000fe20003800200 */
[----:B------:R-:W-:Y:S01]  /*0330*/  LOP3.LUT R5, R11, 0x3, RZ, 0xc0, !PT ;  /* 0x000000030b057812 */ /* 0x000fe200078ec0ff */
[----:B------:R-:W-:Y:S01]  /*0340*/  HFMA2 R10, -RZ, RZ, 0, 0 ;  /* 0x00000000ff0a7431 */ /* 0x000fe200000001ff */
[----:B------:R-:W-:Y:S01]  /*0350*/  IADD3 R6, PT, PT, -R13, R7, R0 ;  /* 0x000000070d067210 */ /* 0x000fe20007ffe100 */
[----:B------:R-:W-:Y:S01]  /*0360*/  IMAD R8, R3, R0, RZ ;  /* 0x0000000003087224 */ /* 0x000fe200078e02ff */
[----:B------:R-:W-:-:S07]  /*0370*/  ISETP.NE.AND P0, PT, R5, RZ, PT ;  /* 0x000000ff0500720c */ /* 0x000fce0003f05270 */
[----:B------:R-:W-:Y:S06]  /*0380*/  @!P1 BRA `(.L_x_3) ;  /* 0x0000000c007c9947 */ /* 0x000fec0003800000 */
[----:B------:R-:W-:Y:S02]  /*0390*/  IABS R28, R2 ;  /* 0x00000002001c7213 */ /* 0x000fe40000000000 */
[----:B------:R-:W-:Y:S01]  /*03a0*/  LOP3.LUT R10, R11, 0x7ffffffc, RZ, 0xc0, !PT ;  /* 0x7ffffffc0b0a7812 */ /* 0x000fe200078ec0ff */
[----:B------:R-:W-:Y:S01]  /*03b0*/  IMAD.MOV.U32 R11, RZ, RZ, RZ ;  /* 0x000000ffff0b7224 */ /* 0x000fe200078e00ff */
[----:B------:R-:W0:Y:S01]  /*03c0*/  I2F.RP R9, R28 ;  /* 0x0000001c00097306 */ /* 0x000e220000209400 */
[----:B------:R-:W-:-:S07]  /*03d0*/  ISETP.NE.AND P1, PT, R3, RZ, PT ;  /* 0x000000ff0300720c */ /* 0x000fce0003f25270 */
[----:B0-----:R-:W0:Y:S02]  /*03e0*/  MUFU.RCP R9, R9 ;  /* 0x0000000900097308 */ /* 0x001e240000001000 */
[----:B0-----:R-:W-:-:S06]  /*03f0*/  VIADD R12, R9, 0xffffffe ;  /* 0x0ffffffe090c7836 */ /* 0x001fcc0000000000 */
[----:B------:R0:W1:Y:S02]  /*0400*/  F2I.FTZ.U32.TRUNC.NTZ R13, R12 ;  /* 0x0000000c000d7305 */ /* 0x000064000021f000 */
[----:B0-----:R-:W-:Y:S01]  /*0410*/  MOV R12, RZ ;  /* 0x000000ff000c7202 */ /* 0x001fe20000000f00 */
[----:B-1----:R-:W-:-:S04]  /*0420*/  IMAD.MOV R29, RZ, RZ, -R13 ;  /* 0x000000ffff1d7224 */ /* 0x002fc800078e0a0d */
[----:B------:R-:W-:-:S04]  /*0430*/  IMAD R29, R29, R28, RZ ;  /* 0x0000001c1d1d7224 */ /* 0x000fc800078e02ff */
[----:B------:R-:W-:-:S07]  /*0440*/  IMAD.HI.U32 R29, R13, R29, R12 ;  /* 0x0000001d0d1d7227 */ /* 0x000fce00078e000c */
.L_x_4:
[----:B0-----:R-:W-:Y:S01]  /*0450*/  IMAD.IADD R13, R8, 0x1, R11 ;  /* 0x00000001080d7824 */ /* 0x001fe200078e020b */
[----:B------:R-:W-:Y:S02]  /*0460*/  ISETP.GE.AND P2, PT, R11, R3, PT ;  /* 0x000000030b00720c */ /* 0x000fe40003f46270 */
[----:B------:R-:W-:Y:S02]  /*0470*/  MOV R9, UR4 ;  /* 0x0000000400097c02 */ /* 0x000fe40008000f00 */
[----:B------:R-:W-:Y:S02]  /*0480*/  SEL R21, R13, R6, !P2 ;  /* 0x000000060d157207 */ /* 0x000fe40005000000 */
[----:B------:R-:W-:Y:S02]  /*0490*/  IABS R26, R9 ;  /* 0x00000009001a7213 */ /* 0x000fe40000000000 */
[----:B------:R-:W-:Y:S02]  /*04a0*/  SEL R21, R0, R21, !P1 ;  /* 0x0000001500157207 */ /* 0x000fe40004800000 */
[----:B------:R-:W-:Y:S01]  /*04b0*/  IABS R14, R2 ;  /* 0x00000002000e7213 */ /* 0x000fe20000000000 */
[----:B------:R-:W0:Y:S01]  /*04c0*/  I2F.RP R16, R26 ;  /* 0x0000001a00107306 */ /* 0x000e220000209400 */
[----:B------:R-:W-:-:S02]  /*04d0*/  IABS R12, R21 ;  /* 0x00000015000c7213 */ /* 0x000fc40000000000 */
[-C--:B------:R-:W-:Y:S01]  /*04e0*/  IABS R30, R2.reuse ;  /* 0x00000002001e7213 */ /* 0x080fe20000000000 */
[----:B------:R-:W-:Y:S01]  /*04f0*/  IMAD.MOV R15, RZ, RZ, -R14 ;  /* 0x000000ffff0f7224 */ /* 0x000fe200078e0a0e */
[----:B------:R-:W-:Y:S01]  /*0500*/  LOP3.LUT R31, RZ, R2, RZ, 0x33, !PT ;  /* 0x00000002ff1f7212 */ /* 0x000fe200078e33ff */
[----:B------:R-:W-:Y:S01]  /*0510*/  IMAD.HI.U32 R29, R29, R12, RZ ;  /* 0x0000000c1d1d7227 */ /* 0x000fe200078e00ff */
[----:B------:R-:W-:-:S03]  /*0520*/  LOP3.LUT R27, RZ, R9, RZ, 0x33, !PT ;  /* 0x00000009ff1b7212 */ /* 0x000fc600078e33ff */
[----:B------:R-:W-:Y:S01]  /*0530*/  IMAD R15, R29, R15, R12 ;  /* 0x0000000f1d0f7224 */ /* 0x000fe200078e020c */
[----:B------:R-:W-:-:S04]  /*0540*/  LOP3.LUT R12, R21, R2, RZ, 0x3c, !PT ;  /* 0x00000002150c7212 */ /* 0x000fc800078e3cff */
[----:B------:R-:W-:Y:S01]  /*0550*/  ISETP.GT.U32.AND P3, PT, R28, R15, PT ;  /* 0x0000000f1c00720c */ /* 0x000fe20003f64070 */
[----:B0-----:R-:W0:Y:S01]  /*0560*/  MUFU.RCP R16, R16 ;  /* 0x0000001000107308 */ /* 0x001e220000001000 */
[----:B------:R-:W-:-:S11]  /*0570*/  ISETP.GE.AND P4, PT, R12, RZ, PT ;  /* 0x000000ff0c00720c */ /* 0x000fd60003f86270 */
[----:B------:R-:W-:Y:S02]  /*0580*/  @!P3 IMAD.IADD R15, R15, 0x1, -R30 ;  /* 0x000000010f0fb824 */ /* 0x000fe400078e0a1e */
[----:B------:R-:W-:-:S03]  /*0590*/  @!P3 VIADD R29, R29, 0x1 ;  /* 0x000000011d1db836 */ /* 0x000fc60000000000 */
[----:B------:R-:W-:Y:S02]  /*05a0*/  ISETP.GE.U32.AND P2, PT, R15, R28, PT ;  /* 0x0000001c0f00720c */ /* 0x000fe40003f46070 */
[----:B0-----:R-:W-:-:S04]  /*05b0*/  IADD3 R14, PT, PT, R16, 0xffffffe, RZ ;  /* 0x0ffffffe100e7810 */ /* 0x001fc80007ffe0ff */
[----:B------:R0:W1:Y:S07]  /*05c0*/  F2I.FTZ.U32.TRUNC.NTZ R15, R14 ;  /* 0x0000000e000f7305 */ /* 0x00006e000021f000 */
[----:B------:R-:W-:Y:S01]  /*05d0*/  @P2 VIADD R29, R29, 0x1 ;  /* 0x000000011d1d2836 */ /* 0x000fe20000000000 */
[----:B------:R-:W-:Y:S01]  /*05e0*/  ISETP.NE.AND P2, PT, R2, RZ, PT ;  /* 0x000000ff0200720c */ /* 0x000fe20003f45270 */
[----:B0-----:R-:W-:Y:S02]  /*05f0*/  IMAD.MOV.U32 R14, RZ, RZ, RZ ;  /* 0x000000ffff0e7224 */ /* 0x001fe400078e00ff */
[----:B------:R-:W-:Y:S01]  /*0600*/  @!P4 IMAD.MOV R29, RZ, RZ, -R29 ;  /* 0x000000ffff1dc224 */ /* 0x000fe200078e0a1d */
[----:B-1----:R-:W-:-:S04]  /*0610*/  IADD3 R17, PT, PT, RZ, -R15, RZ ;  /* 0x8000000fff117210 */ /* 0x002fc80007ffe0ff */
[----:B------:R-:W-:Y:S01]  /*0620*/  SEL R18, R31, R29, !P2 ;  /* 0x0000001d1f127207 */ /* 0x000fe20005000000 */
[----:B------:R-:W-:-:S03]  /*0630*/  IMAD R17, R17, R26, RZ ;  /* 0x0000001a11117224 */ /* 0x000fc600078e02ff */
[----:B------:R-:W-:Y:S01]  /*0640*/  IABS R16, R18 ;  /* 0x0000001200107213 */ /* 0x000fe20000000000 */
[----:B------:R-:W-:-:S03]  /*0650*/  IMAD.HI.U32 R12, R15, R17, R14 ;  /* 0x000000110f0c7227 */ /* 0x000fc600078e000e */
[----:B------:R-:W-:Y:S02]  /*0660*/  MOV R15, R16 ;  /* 0x00000010000f7202 */ /* 0x000fe40000000f00 */
[----:B------:R-:W-:Y:S01]  /*0670*/  LOP3.LUT R16, R18, R9, RZ, 0x3c, !PT ;  /* 0x0000000912107212 */ /* 0x000fe200078e3cff */
[----:B------:R-:W-:Y:S02]  /*0680*/  IMAD.MOV R18, RZ, RZ, -R18 ;  /* 0x000000ffff127224 */ /* 0x000fe400078e0a12 */
[----:B------:R-:W-:Y:S01]  /*0690*/  IMAD.HI.U32 R19, R12, R15, RZ ;  /* 0x0000000f0c137227 */ /* 0x000fe200078e00ff */
[----:B------:R-:W-:Y:S02]  /*06a0*/  ISETP.GE.AND P5, PT, R16, RZ, PT ;  /* 0x000000ff1000720c */ /* 0x000fe40003fa6270 */
[----:B------:R-:W0:Y:S01]  /*06b0*/  LDC.64 R16, c[0x0][0x388] ;  /* 0x0000e200ff107b82 */ /* 0x000e220000000a00 */
[----:B------:R-:W-:Y:S02]  /*06c0*/  IMAD.MOV R14, RZ, RZ, -R19 ;  /* 0x000000ffff0e7224 */ /* 0x000fe400078e0a13 */
[----:B------:R-:W-:-:S02]  /*06d0*/  IMAD R18, R2, R18, R21 ;  /* 0x0000001202127224 */ /* 0x000fc400078e0215 */
[----:B------:R-:W-:-:S05]  /*06e0*/  IMAD R15, R26, R14, R15 ;  /* 0x0000000e1a0f7224 */ /* 0x000fca00078e020f */
[----:B------:R-:W-:-:S13]  /*06f0*/  ISETP.GT.U32.AND P4, PT, R26, R15, PT ;  /* 0x0000000f1a00720c */ /* 0x000fda0003f84070 */
[----:B------:R-:W-:Y:S01]  /*0700*/  @!P4 IMAD.IADD R15, R15, 0x1, -R26 ;  /* 0x000000010f0fc824 */ /* 0x000fe200078e0a1a */
[----:B------:R-:W-:-:S04]  /*0710*/  @!P4 IADD3 R19, PT, PT, R19, 0x1, RZ ;  /* 0x000000011313c810 */ /* 0x000fc80007ffe0ff */
[----:B------:R-:W-:Y:S02]  /*0720*/  ISETP.GE.U32.AND P3, PT, R15, R26, PT ;  /* 0x0000001a0f00720c */ /* 0x000fe40003f66070 */
[----:B------:R-:W1:Y:S11]  /*0730*/  LDC.64 R14, c[0x0][0x380] ;  /* 0x0000e000ff0e7b82 */ /* 0x000e760000000a00 */
[----:B------:R-:W-:Y:S01]  /*0740*/  @P3 VIADD R19, R19, 0x1 ;  /* 0x0000000113133836 */ /* 0x000fe20000000000 */
[----:B------:R-:W-:-:S04]  /*0750*/  ISETP.NE.AND P3, PT, R9, RZ, PT ;  /* 0x000000ff0900720c */ /* 0x000fc80003f65270 */
[----:B------:R-:W-:-:S04]  /*0760*/  @!P5 IADD3 R19, PT, PT, -R19, RZ, RZ ;  /* 0x000000ff1313d210 */ /* 0x000fc80007ffe1ff */
[----:B------:R-:W-:Y:S01]  /*0770*/  SEL R19, R27, R19, !P3 ;  /* 0x000000131b137207 */ /* 0x000fe20005800000 */
[----:B-1----:R-:W-:-:S04]  /*0780*/  IMAD.WIDE R20, R21, 0x8, R14 ;  /* 0x0000000815147825 */ /* 0x002fc800078e020e */
[----:B------:R-:W-:-:S04]  /*0790*/  IMAD R19, R2, R19, R18 ;  /* 0x0000001302137224 */ /* 0x000fc800078e0212 */
[----:B0-----:R-:W-:Y:S02]  /*07a0*/  IMAD.WIDE R24, R19, 0x4, R16 ;  /* 0x0000000413187825 */ /* 0x001fe400078e0210 */
[----:B------:R-:W2:Y:S04]  /*07b0*/  LDG.E.64 R18, desc[UR6][R20.64] ;  /* 0x0000000614127981 */ /* 0x000ea8000c1e1b00 */
[----:B------:R-:W2:Y:S01]  /*07c0*/  LDG.E R23, desc[UR6][R24.64] ;  /* 0x0000000618177981 */ /* 0x000ea2000c1e1900 */
[----:B------:R-:W0:Y:S08]  /*07d0*/  I2F.RP R28, R30 ;  /* 0x0000001e001c7306 */ /* 0x000e300000209400 */
[----:B0-----:R-:W0:Y:S01]  /*07e0*/  MUFU.RCP R28, R28 ;  /* 0x0000001c001c7308 */ /* 0x001e220000001000 */
[----:B------:R-:W-:Y:S01]  /*07f0*/  VIADD R22, R11, 0x1 ;  /* 0x000000010b167836 */ /* 0x000fe20000000000 */
[----:B------:R-:W-:-:S04]  /*0800*/  IADD3 R33, PT, PT, R13, 0x1, RZ ;  /* 0x000000010d217810 */ /* 0x000fc80007ffe0ff */
[----:B------:R-:W-:-:S04]  /*0810*/  ISETP.GE.AND P4, PT, R22, R3, PT ;  /* 0x000000031600720c */ /* 0x000fc80003f86270 */
[----:B------:R-:W-:Y:S01]  /*0820*/  SEL R33, R33, R6, !P4 ;  /* 0x0000000621217207 */ /* 0x000fe20006000000 */
[----:B--2---:R-:W-:-:S05]  /*0830*/  FMUL R29, R23, R18 ;  /* 0x00000012171d7220 */ /* 0x004fca0000400000 */
[----:B------:R1:W-:Y:S04]  /*0840*/  STG.E desc[UR6][R20.64], R29 ;  /* 0x0000001d14007986 */ /* 0x0003e8000c101906 */
[----:B------:R2:W3:Y:S01]  /*0850*/  LDG.E R18, desc[UR6][R24.64] ;  /* 0x0000000618127981 */ /* 0x0004e2000c1e1900 */
[----:B0-----:R-:W-:-:S06]  /*0860*/  VIADD R23, R28, 0xffffffe ;  /* 0x0ffffffe1c177836 */ /* 0x001fcc0000000000 */
[----:B------:R-:W0:Y:S01]  /*0870*/  F2I.FTZ.U32.TRUNC.NTZ R23, R23 ;  /* 0x0000001700177305 */ /* 0x000e22000021f000 */
[----:B--2---:R-:W-:Y:S02]  /*0880*/  SEL R25, R0, R33, !P1 ;  /* 0x0000002100197207 */ /* 0x004fe40004800000 */
[----:B------:R-:W-:Y:S02]  /*0890*/  IABS R24, R2 ;  /* 0x0000000200187213 */ /* 0x000fe40000000000 */
[----:B------:R-:W-:-:S03]  /*08a0*/  IABS R28, R25 ;  /* 0x00000019001c7213 */ /* 0x000fc60000000000 */
[----:B------:R-:W-:Y:S02]  /*08b0*/  IMAD.MOV R24, RZ, RZ, -R24 ;  /* 0x000000ffff187224 */ /* 0x000fe400078e0a18 */
[----:B0-----:R-:W-:-:S04]  /*08c0*/  IMAD.MOV R22, RZ, RZ, -R23 ;  /* 0x000000ffff167224 */ /* 0x001fc800078e0a17 */
[----:B-1----:R-:W-:Y:S02]  /*08d0*/  IMAD.MOV.U32 R29, RZ, RZ, R22 ;  /* 0x000000ffff1d7224 */ /* 0x002fe400078e0016 */
[----:B------:R-:W-:Y:S02]  /*08e0*/  HFMA2 R22, -RZ, RZ, 0, 0 ;  /* 0x00000000ff167431 */ /* 0x000fe400000001ff */
[----:B------:R-:W-:-:S04]  /*08f0*/  IMAD R29, R29, R30, RZ ;  /* 0x0000001e1d1d7224 */ /* 0x000fc800078e02ff */
[----:B------:R-:W-:-:S04]  /*0900*/  IMAD.HI.U32 R29, R23, R29, R22 ;  /* 0x0000001d171d7227 */ /* 0x000fc800078e0016 */
[----:B------:R-:W-:Y:S01]  /*0910*/  IMAD.MOV.U32 R23, RZ, RZ, R28 ;  /* 0x000000ffff177224 */ /* 0x000fe200078e001c */
[----:B------:R-:W-:-:S03]  /*0920*/  MOV R28, R30 ;  /* 0x0000001e001c7202 */ /* 0x000fc60000000f00 */
[----:B------:R-:W-:-:S04]  /*0930*/  IMAD.HI.U32 R22, R29, R23, RZ ;  /* 0x000000171d167227 */ /* 0x000fc800078e00ff */
[----:B------:R-:W-:-:S05]  /*0940*/  IMAD R23, R22, R24, R23 ;  /* 0x0000001816177224 */ /* 0x000fca00078e0217 */
[----:B------:R-:W-:-:S13]  /*0950*/  ISETP.GT.U32.AND P5, PT, R28, R23, PT ;  /* 0x000000171c00720c */ /* 0x000fda0003fa4070 */
[----:B------:R-:W-:Y:S02]  /*0960*/  @!P5 IMAD.IADD R23, R23, 0x1, -R30 ;  /* 0x000000011717d824 */ /* 0x000fe400078e0a1e */
[----:B------:R-:W-:-:S03]  /*0970*/  @!P5 VIADD R22, R22, 0x1 ;  /* 0x000000011616d836 */ /* 0x000fc60000000000 */
[----:B------:R-:W-:Y:S02]  /*0980*/  ISETP.GE.U32.AND P4, PT, R23, R28, PT ;  /* 0x0000001c1700720c */ /* 0x000fe40003f86070 */
[----:B------:R-:W-:-:S04]  /*0990*/  LOP3.LUT R23, R25, R2, RZ, 0x3c, !PT ;  /* 0x0000000219177212 */ /* 0x000fc800078e3cff */
[----:B------:R-:W-:-:S07]  /*09a0*/  ISETP.GE.AND P6, PT, R23, RZ, PT ;  /* 0x000000ff1700720c */ /* 0x000fce0003fc6270 */
[----:B------:R-:W-:-:S06]  /*09b0*/  @P4 IADD3 R22, PT, PT, R22, 0x1, RZ ;  /* 0x0000000116164810 */ /* 0x000fcc0007ffe0ff */
[----:B------:R-:W-:-:S05]  /*09c0*/  @!P6 IMAD.MOV R22, RZ, RZ, -R22 ;  /* 0x000000ffff16e224 */ /* 0x000fca00078e0a16 */
[----:B------:R-:W-:-:S04]  /*09d0*/  SEL R22, R31, R22, !P2 ;  /* 0x000000161f167207 */ /* 0x000fc80005000000 */
[----:B------:R-:W-:-:S05]  /*09e0*/  IABS R31, R22 ;  /* 0x00000016001f7213 */ /* 0x000fca0000000000 */
[----:B------:R-:W-:-:S04]  /*09f0*/  IMAD.HI.U32 R23, R12, R31, RZ ;  /* 0x0000001f0c177227 */ /* 0x000fc800078e00ff */
[----:B------:R-:W-:-:S04]  /*0a00*/  IMAD.MOV R24, RZ, RZ, -R23 ;  /* 0x000000ffff187224 */ /* 0x000fc800078e0a17 */
[----:B------:R-:W-:Y:S01]  /*0a10*/  IMAD R31, R26, R24, R31 ;  /* 0x000000181a1f7224 */ /* 0x000fe200078e021f */
[----:B------:R-:W-:Y:S01]  /*0a20*/  LOP3.LUT R24, R22, R9, RZ, 0x3c, !PT ;  /* 0x0000000916187212 */ /* 0x000fe200078e3cff */
[----:B------:R-:W-:-:S03]  /*0a30*/  IMAD.MOV R22, RZ, RZ, -R22 ;  /* 0x000000ffff167224 */ /* 0x000fc600078e0a16 */
[----:B------:R-:W-:Y:S01]  /*0a40*/  ISETP.GT.U32.AND P5, PT, R26, R31, PT ;  /* 0x0000001f1a00720c */ /* 0x000fe20003fa4070 */
[----:B------:R-:W-:Y:S01]  /*0a50*/  IMAD R22, R2, R22, R25 ;  /* 0x0000001602167224 */ /* 0x000fe200078e0219 */
[----:B------:R-:W-:-:S11]  /*0a60*/  ISETP.GE.AND P6, PT, R24, RZ, PT ;  /* 0x000000ff1800720c */ /* 0x000fd60003fc6270 */
[----:B------:R-:W-:Y:S01]  /*0a70*/  @!P5 IADD3 R31, PT, PT, R31, -R26, RZ ;  /* 0x8000001a1f1fd210 */ /* 0x000fe20007ffe0ff */
[----:B------:R-:W-:-:S03]  /*0a80*/  @!P5 VIADD R23, R23, 0x1 ;  /* 0x000000011717d836 */ /* 0x000fc60000000000 */
[----:B------:R-:W-:-:S13]  /*0a90*/  ISETP.GE.U32.AND P4, PT, R31, R26, PT ;  /* 0x0000001a1f00720c */ /* 0x000fda0003f86070 */
[----:B------:R-:W-:-:S04]  /*0aa0*/  @P4 IADD3 R23, PT, PT, R23, 0x1, RZ ;  /* 0x0000000117174810 */ /* 0x000fc80007ffe0ff */
[----:B------:R-:W-:-:S04]  /*0ab0*/  @!P6 IADD3 R23, PT, PT, -R23, RZ, RZ ;  /* 0x000000ff1717e210 */ /* 0x000fc80007ffe1ff */
[----:B------:R-:W-:-:S05]  /*0ac0*/  SEL R23, R27, R23, !P3 ;  /* 0x000000171b177207 */ /* 0x000fca0005800000 */
[----:B------:R-:W-:-:S04]  /*0ad0*/  IMAD R23, R2, R23, R22 ;  /* 0x0000001702177224 */ /* 0x000fc800078e0216 */
[----:B------:R-:W-:-:S04]  /*0ae0*/  IMAD.WIDE R22, R23, 0x4, R16 ;  /* 0x0000000417167825 */ /* 0x000fc800078e0210 */
[----:B---3--:R-:W-:Y:S01]  /*0af0*/  FMUL R33, R19, R18 ;  /* 0x0000001213217220 */ /* 0x008fe20000400000 */
[----:B------:R-:W-:-:S04]  /*0b00*/  IMAD.WIDE R18, R25, 0x8, R14 ;  /* 0x0000000819127825 */ /* 0x000fc800078e020e */
[----:B------:R0:W-:Y:S04]  /*0b10*/  STG.E desc[UR6][R20.64+0x4], R33 ;  /* 0x0000042114007986 */ /* 0x0001e8000c101906 */
[----:B------:R-:W2:Y:S04]  /*0b20*/  LDG.E R31, desc[UR6][R22.64] ;  /* 0x00000006161f7981 */ /* 0x000ea8000c1e1900 */
[----:B------:R-:W2:Y:S01]  /*0b30*/  LDG.E.64 R24, desc[UR6][R18.64] ;  /* 0x0000000612187981 */ /* 0x000ea2000c1e1b00 */
[----:B------:R-:W-:-:S05]  /*0b40*/  VIADD R30, R11, 0x2 ;  /* 0x000000020b1e7836 */ /* 0x000fca0000000000 */
[----:B------:R-:W-:Y:S02]  /*0b50*/  ISETP.GE.AND P4, PT, R30, R3, PT ;  /* 0x000000031e00720c */ /* 0x000fe40003f86270 */
[----:B0-----:R-:W-:-:S05]  /*0b60*/  IABS R20, R2 ;  /* 0x0000000200147213 */ /* 0x001fca0000000000 */
[----:B------:R-:W-:Y:S02]  /*0b70*/  IMAD.MOV R30, RZ, RZ, -R20 ;  /* 0x000000ffff1e7224 */ /* 0x000fe400078e0a14 */
[----:B--2---:R-:W-:-:S05]  /*0b80*/  FMUL R35, R31, R24 ;  /* 0x000000181f237220 */ /* 0x004fca0000400000 */
[----:B------:R-:W-:Y:S04]  /*0b90*/  STG.E desc[UR6][R18.64], R35 ;  /* 0x0000002312007986 */ /* 0x000fe8000c101906 */
[----:B------:R0:W2:Y:S01]  /*0ba0*/  LDG.E R24, desc[UR6][R22.64] ;  /* 0x0000000616187981 */ /* 0x0000a2000c1e1900 */
[----:B------:R-:W-:-:S04]  /*0bb0*/  IADD3 R31, PT, PT, R13, 0x2, RZ ;  /* 0x000000020d1f7810 */ /* 0x000fc80007ffe0ff */
[----:B------:R-:W-:-:S04]  /*0bc0*/  SEL R31, R31, R6, !P4 ;  /* 0x000000061f1f7207 */ /* 0x000fc80006000000 */
[----:B------:R-:W-:Y:S02]  /*0bd0*/  SEL R31, R0, R31, !P1 ;  /* 0x0000001f001f7207 */ /* 0x000fe40004800000 */
[----:B0-----:R-:W-:Y:S02]  /*0be0*/  IABS R22, R2 ;  /* 0x0000000200167213 */ /* 0x001fe40000000000 */
[----:B------:R-:W-:-:S05]  /*0bf0*/  IABS R21, R31 ;  /* 0x0000001f00157213 */ /* 0x000fca0000000000 */
[----:B------:R-:W-:-:S04]  /*0c00*/  IMAD.HI.U32 R20, R29, R21, RZ ;  /* 0x000000151d147227 */ /* 0x000fc800078e00ff */
[----:B------:R-:W-:-:S05]  /*0c10*/  IMAD R21, R20, R30, R21 ;  /* 0x0000001e14157224 */ /* 0x000fca00078e0215 */
[----:B------:R-:W-:-:S13]  /*0c20*/  ISETP.GT.U32.AND P5, PT, R28, R21, PT ;  /* 0x000000151c00720c */ /* 0x000fda0003fa4070 */
[----:B------:R-:W-:Y:S01]  /*0c30*/  @!P5 IADD3 R21, PT, PT, R21, -R22, RZ ;  /* 0x800000161515d210 */ /* 0x000fe20007ffe0ff */
[----:B------:R-:W-:-:S03]  /*0c40*/  @!P5 VIADD R20, R20, 0x1 ;  /* 0x000000011414d836 */ /* 0x000fc60000000000 */
[----:B------:R-:W-:Y:S02]  /*0c50*/  ISETP.GE.U32.AND P4, PT, R21, R28, PT ;  /* 0x0000001c1500720c */ /* 0x000fe40003f86070 */
[----:B------:R-:W-:-:S04]  /*0c60*/  LOP3.LUT R21, R31, R2, RZ, 0x3c, !PT ;  /* 0x000000021f157212 */ /* 0x000fc800078e3cff */
[----:B------:R-:W-:Y:S02]  /*0c70*/  ISETP.GE.AND P6, PT, R21, RZ, PT ;  /* 0x000000ff1500720c */ /* 0x000fe40003fc6270 */
[----:B------:R-:W-:-:S05]  /*0c80*/  LOP3.LUT R21, RZ, R2, RZ, 0x33, !PT ;  /* 0x00000002ff157212 */ /* 0x000fca00078e33ff */
[----:B------:R-:W-:-:S06]  /*0c90*/  @P4 IADD3 R20, PT, PT, R20, 0x1, RZ ;  /* 0x0000000114144810 */ /* 0x000fcc0007ffe0ff */
[----:B------:R-:W-:-:S05]  /*0ca0*/  @!P6 IMAD.MOV R20, RZ, RZ, -R20 ;  /* 0x000000ffff14e224 */ /* 0x000fca00078e0a14 */
[----:B------:R-:W-:-:S04]  /*0cb0*/  SEL R20, R21, R20, !P2 ;  /* 0x0000001415147207 */ /* 0x000fc80005000000 */
[----:B------:R-:W-:-:S05]  /*0cc0*/  IABS R23, R20 ;  /* 0x0000001400177213 */ /* 0x000fca0000000000 */
[----:B------:R-:W-:-:S05]  /*0cd0*/  IMAD.HI.U32 R21, R12, R23, RZ ;  /* 0x000000170c157227 */ /* 0x000fca00078e00ff */
[----:B------:R-:W-:-:S05]  /*0ce0*/  IADD3 R22, PT, PT, -R21, RZ, RZ ;  /* 0x000000ff15167210 */ /* 0x000fca0007ffe1ff */
[----:B------:R-:W-:Y:S01]  /*0cf0*/  IMAD R23, R26, R22, R23 ;  /* 0x000000161a177224 */ /* 0x000fe200078e0217 */
[C---:B------:R-:W-:Y:S02]  /*0d00*/  LOP3.LUT R22, R20.reuse, R9, RZ, 0x3c, !PT ;  /* 0x0000000914167212 */ /* 0x040fe400078e3cff */
[----:B------:R-:W-:Y:S02]  /*0d10*/  IADD3 R20, PT, PT, -R20, RZ, RZ ;  /* 0x000000ff14147210 */ /* 0x000fe40007ffe1ff */
[----:B------:R-:W-:Y:S02]  /*0d20*/  ISETP.GT.U32.AND P5, PT, R26, R23, PT ;  /* 0x000000171a00720c */ /* 0x000fe40003fa4070 */
[----:B------:R-:W-:Y:S01]  /*0d30*/  ISETP.GE.AND P6, PT, R22, RZ, PT ;  /* 0x000000ff1600720c */ /* 0x000fe20003fc6270 */
[----:B------:R-:W-:-:S10]  /*0d40*/  IMAD R20, R2, R20, R31 ;  /* 0x0000001402147224 */ /* 0x000fd400078e021f */
[----:B------:R-:W-:Y:S01]  /*0d50*/  @!P5 IMAD.IADD R23, R23, 0x1, -R26 ;  /* 0x000000011717d824 */ /* 0x000fe200078e0a1a */
[----:B------:R-:W-:-:S04]  /*0d60*/  @!P5 IADD3 R21, PT, PT, R21, 0x1, RZ ;  /* 0x000000011515d810 */ /* 0x000fc80007ffe0ff */
[----:B------:R-:W-:-:S13]  /*0d70*/  ISETP.GE.U32.AND P4, PT, R23, R26, PT ;  /* 0x0000001a1700720c */ /* 0x000fda0003f86070 */
[----:B------:R-:W-:-:S04]  /*0d80*/  @P4 VIADD R21, R21, 0x1 ;  /* 0x0000000115154836 */ /* 0x000fc80000000000 */
[----:B------:R-:W-:-:S05]  /*0d90*/  @!P6 IMAD.MOV R21, RZ, RZ, -R21 ;  /* 0x000000ffff15e224 */ /* 0x000fca00078e0a15 */
[----:B------:R-:W-:-:S05]  /*0da0*/  SEL R21, R27, R21, !P3 ;  /* 0x000000151b157207 */ /* 0x000fca0005800000 */
[----:B------:R-:W-:-:S04]  /*0db0*/  IMAD R21, R2, R21, R20 ;  /* 0x0000001502157224 */ /* 0x000fc800078e0214 */
[----:B------:R-:W-:-:S04]  /*0dc0*/  IMAD.WIDE R22, R21, 0x4, R16 ;  /* 0x0000000415167825 */ /* 0x000fc800078e0210 */
[----:B------:R-:W-:-:S04]  /*0dd0*/  IMAD.WIDE R20, R31, 0x8, R14 ;  /* 0x000000081f147825 */ /* 0x000fc800078e020e */
[----:B--2---:R-:W-:-:S05]  /*0de0*/  FMUL R33, R25, R24 ;  /* 0x0000001819217220 */ /* 0x004fca0000400000 */
[----:B------:R0:W-:Y:S04]  /*0df0*/  STG.E desc[UR6][R18.64+0x4], R33 ;  /* 0x0000042112007986 */ /* 0x0001e8000c101906 */
[----:B------:R-:W2:Y:S04]  /*0e00*/  LDG.E R31, desc[UR6][R22.64] ;  /* 0x00000006161f7981 */ /* 0x000ea8000c1e1900 */
[----:B------:R-:W2:Y:S01]  /*0e10*/  LDG.E.64 R24, desc[UR6][R20.64] ;  /* 0x0000000614187981 */ /* 0x000ea2000c1e1b00 */
[----:B------:R-:W-:Y:S01]  /*0e20*/  IADD3 R30, PT, PT, R11, 0x3, RZ ;  /* 0x000000030b1e7810 */ /* 0x000fe20007ffe0ff */
[----:B------:R-:W-:-:S03]  /*0e30*/  VIADD R13, R13, 0x3 ;  /* 0x000000030d0d7836 */ /* 0x000fc60000000000 */
[----:B------:R-:W-:-:S04]  /*0e40*/  ISETP.GE.AND P4, PT, R30, R3, PT ;  /* 0x000000031e00720c */ /* 0x000fc80003f86270 */
[----:B------:R-:W-:-:S04]  /*0e50*/  SEL R13, R13, R6, !P4 ;  /* 0x000000060d0d7207 */ /* 0x000fc80006000000 */
[----:B------:R-:W-:Y:S02]  /*0e60*/  SEL R13, R0, R13, !P1 ;  /* 0x0000000d000d7207 */ /* 0x000fe40004800000 */
[----:B0-----:R-:W-:Y:S02]  /*0e70*/  IABS R18, R2 ;  /* 0x0000000200127213 */ /* 0x001fe40000000000 */
[----:B------:R-:W-:Y:S02]  /*0e80*/  IABS R19, R13 ;  /* 0x0000000d00137213 */ /* 0x000fe40000000000 */
[----:B------:R-:W-:-:S03]  /*0e90*/  IADD3 R30, PT, PT, RZ, -R18, RZ ;  /* 0x80000012ff1e7210 */ /* 0x000fc60007ffe0ff */
[----:B------:R-:W-:-:S04]  /*0ea0*/  IMAD.HI.U32 R18, R29, R19, RZ ;  /* 0x000000131d127227 */ /* 0x000fc800078e00ff */
[----:B------:R-:W-:-:S05]  /*0eb0*/  IMAD R19, R18, R30, R19 ;  /* 0x0000001e12137224 */ /* 0x000fca00078e0213 */
[----:B------:R-:W-:-:S13]  /*0ec0*/  ISETP.GT.U32.AND P5, PT, R28, R19, PT ;  /* 0x000000131c00720c */ /* 0x000fda0003fa4070 */
[----:B------:R-:W-:Y:S01]  /*0ed0*/  @!P5 IADD3 R18, PT, PT, R18, 0x1, RZ ;  /* 0x000000011212d810 */ /* 0x000fe20007ffe0ff */
[----:B--2---:R-:W-:-:S05]  /*0ee0*/  FMUL R31, R31, R24 ;  /* 0x000000181f1f7220 */ /* 0x004fca0000400000 */
[----:B------:R0:W-:Y:S04]  /*0ef0*/  STG.E desc[UR6][R20.64], R31 ;  /* 0x0000001f14007986 */ /* 0x0001e8000c101906 */
[----:B------:R1:W2:Y:S01]  /*0f00*/  LDG.E R24, desc[UR6][R22.64] ;  /* 0x0000000616187981 */ /* 0x0002a2000c1e1900 */
[----:B------:R-:W-:Y:S01]  /*0f10*/  IMAD.WIDE R14, R13, 0x8, R14 ;  /* 0x000000080d0e7825 */ /* 0x000fe200078e020e */
[----:B-1----:R-:W-:-:S05]  /*0f20*/  IABS R22, R2 ;  /* 0x0000000200167213 */ /* 0x002fca0000000000 */
[----:B------:R-:W-:-:S05]  /*0f30*/  @!P5 IMAD.IADD R19, R19, 0x1, -R22 ;  /* 0x000000011313d824 */ /* 0x000fca00078e0a16 */
[----:B------:R-:W-:Y:S02]  /*0f40*/  ISETP.GE.U32.AND P4, PT, R19, R28, PT ;  /* 0x0000001c1300720c */ /* 0x000fe40003f86070 */
[----:B------:R-:W-:-:S04]  /*0f50*/  LOP3.LUT R19, R13, R2, RZ, 0x3c, !PT ;  /* 0x000000020d137212 */ /* 0x000fc800078e3cff */
[----:B------:R-:W-:Y:S02]  /*0f60*/  ISETP.GE.AND P6, PT, R19, RZ, PT ;  /* 0x000000ff1300720c */ /* 0x000fe40003fc6270 */
[----:B------:R-:W-:-:S05]  /*0f70*/  LOP3.LUT R19, RZ, R2, RZ, 0x33, !PT ;  /* 0x00000002ff137212 */ /* 0x000fca00078e33ff */
[----:B------:R-:W-:-:S06]  /*0f80*/  @P4 VIADD R18, R18, 0x1 ;  /* 0x0000000112124836 */ /* 0x000fcc0000000000 */
[----:B------:R-:W-:-:S04]  /*0f90*/  @!P6 IADD3 R18, PT, PT, -R18, RZ, RZ ;  /* 0x000000ff1212e210 */ /* 0x000fc80007ffe1ff */
[----:B------:R-:W-:-:S04]  /*0fa0*/  SEL R18, R19, R18, !P2 ;  /* 0x0000001213127207 */ /* 0x000fc80005000000 */
[----:B------:R-:W-:-:S05]  /*0fb0*/  IABS R19, R18 ;  /* 0x0000001200137213 */ /* 0x000fca0000000000 */
[----:B------:R-:W-:-:S04]  /*0fc0*/  IMAD.HI.U32 R12, R12, R19, RZ ;  /* 0x000000130c0c7227 */ /* 0x000fc800078e00ff */
[----:B------:R-:W-:-:S04]  /*0fd0*/  IMAD.MOV R22, RZ, RZ, -R12 ;  /* 0x000000ffff167224 */ /* 0x000fc800078e0a0c */
[----:B------:R-:W-:-:S05]  /*0fe0*/  IMAD R19, R26, R22, R19 ;  /* 0x000000161a137224 */ /* 0x000fca00078e0213 */
[----:B------:R-:W-:-:S13]  /*0ff0*/  ISETP.GT.U32.AND P4, PT, R26, R19, PT ;  /* 0x000000131a00720c */ /* 0x000fda0003f84070 */
[----:B------:R-:W-:Y:S01]  /*1000*/  @!P4 IADD3 R19, PT, PT, R19, -R26, RZ ;  /* 0x8000001a1313c210 */ /* 0x000fe20007ffe0ff */
[----:B------:R-:W-:-:S03]  /*1010*/  @!P4 VIADD R12, R12, 0x1 ;  /* 0x000000010c0cc836 */ /* 0x000fc60000000000 */
[----:B------:R-:W-:Y:S02]  /*1020*/  ISETP.GE.U32.AND P2, PT, R19, R26, PT ;  /* 0x0000001a1300720c */ /* 0x000fe40003f46070 */
[----:B------:R-:W-:Y:S01]  /*1030*/  LOP3.LUT R19, R18, R9, RZ, 0x3c, !PT ;  /* 0x0000000912137212 */ /* 0x000fe200078e3cff */
[----:B------:R-:W-:-:S03]  /*1040*/  IMAD.MOV R18, RZ, RZ, -R18 ;  /* 0x000000ffff127224 */ /* 0x000fc600078e0a12 */
[----:B------:R-:W-:Y:S01]  /*1050*/  ISETP.GE.AND P5, PT, R19, RZ, PT ;  /* 0x000000ff1300720c */ /* 0x000fe20003fa6270 */
[----:B------:R-:W-:-:S06]  /*1060*/  IMAD R18, R2, R18, R13 ;  /* 0x0000001202127224 */ /* 0x000fcc00078e020d */
[----:B------:R-:W-:-:S06]  /*1070*/  @P2 IADD3 R12, PT, PT, R12, 0x1, RZ ;  /* 0x000000010c0c2810 */ /* 0x000fcc0007ffe0ff */
[----:B------:R-:W-:-:S04]  /*1080*/  @!P5 IADD3 R12, PT, PT, -R12, RZ, RZ ;  /* 0x000000ff0c0cd210 */ /* 0x000fc80007ffe1ff */
[----:B------:R-:W-:-:S05]  /*1090*/  SEL R27, R27, R12, !P3 ;  /* 0x0000000c1b1b7207 */ /* 0x000fca0005800000 */
[----:B------:R-:W-:-:S04]  /*10a0*/  IMAD R27, R2, R27, R18 ;  /* 0x0000001b021b7224 */ /* 0x000fc800078e0212 */
[----:B------:R-:W-:-:S04]  /*10b0*/  IMAD.WIDE R16, R27, 0x4, R16 ;  /* 0x000000041b107825 */ /* 0x000fc800078e0210 */
[----:B--2---:R-:W-:-:S05]  /*10c0*/  FMUL R25, R25, R24 ;  /* 0x0000001819197220 */ /* 0x004fca0000400000 */
[----:B------:R0:W-:Y:S04]  /*10d0*/  STG.E desc[UR6][R20.64+0x4], R25 ;  /* 0x0000041914007986 */ /* 0x0001e8000c101906 */
[----:B------:R-:W2:Y:S04]  /*10e0*/  LDG.E R19, desc[UR6][R16.64] ;  /* 0x0000000610137981 */ /* 0x000ea8000c1e1900 */
[----:B------:R-:W2:Y:S02]  /*10f0*/  LDG.E.64 R12, desc[UR6][R14.64] ;  /* 0x000000060e0c7981 */ /* 0x000ea4000c1e1b00 */
[----:B--2---:R-:W-:-:S05]  /*1100*/  FMUL R19, R19, R12 ;  /* 0x0000000c13137220 */ /* 0x004fca0000400000 */
[----:B------:R0:W-:Y:S04]  /*1110*/  STG.E desc[UR6][R14.64], R19 ;  /* 0x000000130e007986 */ /* 0x0001e8000c101906 */
[----:B------:R-:W2:Y:S01]  /*1120*/  LDG.E R12, desc[UR6][R16.64] ;  /* 0x00000006100c7981 */ /* 0x000ea2000c1e1900 */
[----:B------:R-:W-:-:S05]  /*1130*/  VIADD R11, R11, 0x4 ;  /* 0x000000040b0b7836 */ /* 0x000fca0000000000 */
[----:B------:R-:W-:Y:S01]  /*1140*/  ISETP.NE.AND P2, PT, R11, R10, PT ;  /* 0x0000000a0b00720c */ /* 0x000fe20003f45270 */
[----:B--2---:R-:W-:-:S05]  /*1150*/  FMUL R13, R13, R12 ;  /* 0x0000000c0d0d7220 */ /* 0x004fca0000400000 */
[----:B------:R0:W-:Y:S07]  /*1160*/  STG.E desc[UR6][R14.64+0x4], R13 ;  /* 0x0000040d0e007986 */ /* 0x0001ee000c101906 */
[----:B------:R-:W-:Y:S05]  /*1170*/  @P2 BRA `(.L_x_4) ;  /* 0xfffffff000b42947 */ /* 0x000fea000383ffff */
.L_x_3:
[----:B------:R-:W-:Y:S05]  /*1180*/  BSYNC.RECONVERGENT B1 ;  /* 0x0000000000017941 */ /* 0x000fea0003800200 */
.L_x_2:
[----:B------:R-:W-:Y:S05]  /*1190*/  @!P0 BRA `(.L_x_1) ;  /* 0x0000000400308947 */ /* 0x000fea0003800000 */
[----:B------:R-:W-:Y:S01]  /*11a0*/  IABS R11, R2 ;  /* 0x00000002000b7213 */ /* 0x000fe20000000000 */
[----:B------:R-:W-:Y:S01]  /*11b0*/  HFMA2 R16, -RZ, RZ, 0, 0 ;  /* 0x00000000ff107431 */ /* 0x000fe200000001ff */
[----:B------:R-:W-:Y:S01]  /*11c0*/  ISETP.NE.AND P0, PT, R3, RZ, PT ;  /* 0x000000ff0300720c */ /* 0x000fe20003f05270 */
[----:B------:R-:W-:Y:S01]  /*11d0*/  IMAD.MOV.U32 R18, RZ, RZ, RZ ;  /* 0x000000ffff127224 */ /* 0x000fe200078e00ff */
[----:B------:R-:W1:Y:S01]  /*11e0*/  I2F.RP R12, R11 ;  /* 0x0000000b000c7306 */ /* 0x000e620000209400 */
[----:B------:R-:W-:-:S07]  /*11f0*/  ISETP.NE.AND P1, PT, R9, RZ, PT ;  /* 0x000000ff0900720c */ /* 0x000fce0003f25270 */
[----:B-1----:R-:W0:Y:S02]  /*1200*/  MUFU.RCP R12, R12 ;  /* 0x0000000c000c7308 */ /* 0x002e240000001000 */
[----:B0-----:R-:W-:-:S06]  /*1210*/  IADD3 R13, PT, PT, R12, 0xffffffe, RZ ;  /* 0x0ffffffe0c0d7810 */ /* 0x001fcc0007ffe0ff */
[----:B------:R-:W0:Y:S02]  /*1220*/  F2I.FTZ.U32.TRUNC.NTZ R17, R13 ;  /* 0x0000000d00117305 */ /* 0x000e24000021f000 */
[----:B0-----:R-:W-:-:S04]  /*1230*/  IMAD.MOV R14, RZ, RZ, -R17 ;  /* 0x000000ffff0e7224 */ /* 0x001fc800078e0a11 */
[----:B------:R-:W-:-:S04]  /*1240*/  IMAD R15, R14, R11, RZ ;  /* 0x0000000b0e0f7224 */ /* 0x000fc800078e02ff */
[----:B------:R-:W-:Y:S01]  /*1250*/  IMAD.HI.U32 R16, R17, R15, R16 ;  /* 0x0000000f11107227 */ /* 0x000fe200078e0010 */
[----:B------:R-:W-:-:S07]  /*1260*/  LOP3.LUT R17, RZ, R9, RZ, 0x33, !PT ;  /* 0x00000009ff117212 */ /* 0x000fce00078e33ff */
.L_x_5:
[----:B------:R-:W-:Y:S01]  /*1270*/  ISETP.GE.AND P2, PT, R10, R3, PT ;  /* 0x000000030a00720c */ /* 0x000fe20003f46270 */
[----:B------:R-:W-:Y:S01]  /*1280*/  IMAD.U32 R9, RZ, RZ, UR5 ;  /* 0x00000005ff097e24 */ /* 0x000fe2000f8e00ff */
[----:B-1----:R-:W-:Y:S02]  /*1290*/  IADD3 R13, PT, PT, R8, R10, RZ ;  /* 0x0000000a080d7210 */ /* 0x002fe40007ffe0ff */
[----:B------:R-:W-:Y:S02]  /*12a0*/  IABS R12, R2 ;  /* 0x00000002000c7213 */ /* 0x000fe40000000000 */
[----:B------:R-:W-:Y:S02]  /*12b0*/  SEL R13, R13, R6, !P2 ;  /* 0x000000060d0d7207 */ /* 0x000fe40005000000 */
[----:B------:R-:W-:Y:S02]  /*12c0*/  IABS R14, R9 ;  /* 0x00000009000e7213 */ /* 0x000fe40000000000 */
[----:B------:R-:W-:-:S02]  /*12d0*/  SEL R19, R0, R13, !P0 ;  /* 0x0000000d00137207 */ /* 0x000fc40004000000 */
[----:B------:R-:W0:Y:S01]  /*12e0*/  I2F.RP R21, R14 ;  /* 0x0000000e00157306 */ /* 0x000e220000209400 */
[----:B------:R-:W-:Y:S02]  /*12f0*/  IADD3 R20, PT, PT, RZ, -R12, RZ ;  /* 0x8000000cff147210 */ /* 0x000fe40007ffe0ff */
[----:B------:R-:W-:Y:S02]  /*1300*/  IABS R13, R19 ;  /* 0x00000013000d7213 */ /* 0x000fe40000000000 */
[----:B------:R-:W-:-:S03]  /*1310*/  LOP3.LUT R15, R19, R2, RZ, 0x3c, !PT ;  /* 0x00000002130f7212 */ /* 0x000fc600078e3cff */
[----:B------:R-:W-:Y:S01]  /*1320*/  IMAD.HI.U32 R12, R16, R13, RZ ;  /* 0x0000000d100c7227 */ /* 0x000fe200078e00ff */
[----:B------:R-:W-:-:S03]  /*1330*/  ISETP.GE.AND P4, PT, R15, RZ, PT ;  /* 0x000000ff0f00720c */ /* 0x000fc60003f86270 */
[----:B------:R-:W-:Y:S01]  /*1340*/  IMAD R20, R12, R20, R13 ;  /* 0x000000140c147224 */ /* 0x000fe200078e020d */
[----:B------:R-:W-:Y:S01]  /*1350*/  IABS R13, R2 ;  /* 0x00000002000d7213 */ /* 0x000fe20000000000 */
[----:B0-----:R-:W0:Y:S03]  /*1360*/  MUFU.RCP R21, R21 ;  /* 0x0000001500157308 */ /* 0x001e260000001000 */
[----:B------:R-:W-:-:S13]  /*1370*/  ISETP.GT.U32.AND P3, PT, R11, R20, PT ;  /* 0x000000140b00720c */ /* 0x000fda0003f64070 */
[----:B------:R-:W-:Y:S01]  /*1380*/  @!P3 IMAD.IADD R20, R20, 0x1, -R13 ;  /* 0x000000011414b824 */ /* 0x000fe200078e0a0d */
[----:B0-----:R-:W-:Y:S01]  /*1390*/  IADD3 R13, PT, PT, R21, 0xffffffe, RZ ;  /* 0x0ffffffe150d7810 */ /* 0x001fe20007ffe0ff */
[----:B------:R-:W-:Y:S01]  /*13a0*/  @!P3 VIADD R12, R12, 0x1 ;  /* 0x000000010c0cb836 */ /* 0x000fe20000000000 */
[----:B------:R-:W-:Y:S02]  /*13b0*/  ISETP.NE.AND P3, PT, R2, RZ, PT ;  /* 0x000000ff0200720c */ /* 0x000fe40003f65270 */
[----:B------:R-:W-:Y:S02]  /*13c0*/  ISETP.GE.U32.AND P2, PT, R20, R11, PT ;  /* 0x0000000b1400720c */ /* 0x000fe40003f46070 */
[----:B------:R-:W0:Y:S11]  /*13d0*/  F2I.FTZ.U32.TRUNC.NTZ R13, R13 ;  /* 0x0000000d000d7305 */ /* 0x000e36000021f000 */
[----:B------:R-:W-:-:S02]  /*13e0*/  @P2 IADD3 R12, PT, PT, R12, 0x1, RZ ;  /* 0x000000010c0c2810 */ /* 0x000fc40007ffe0ff */
[----:B0-----:R-:W-:-:S03]  /*13f0*/  IADD3 R15, PT, PT, RZ, -R13, RZ ;  /* 0x8000000dff0f7210 */ /* 0x001fc60007ffe0ff */
[----:B------:R-:W-:Y:S01]  /*1400*/  IMAD.MOV.U32 R20, RZ, RZ, R12 ;  /* 0x000000ffff147224 */ /* 0x000fe200078e000c */
[----:B------:R-:W-:-:S03]  /*1410*/  MOV R12, RZ ;  /* 0x000000ff000c7202 */ /* 0x000fc60000000f00 */
[----:B------:R-:W-:Y:S01]  /*1420*/  @!P4 IMAD.MOV R20, RZ, RZ, -R20 ;  /* 0x000000ffff14c224 */ /* 0x000fe200078e0a14 */
[----:B------:R-:W-:Y:S01]  /*1430*/  @!P3 LOP3.LUT R20, RZ, R2, RZ, 0x33, !PT ;  /* 0x00000002ff14b212 */ /* 0x000fe200078e33ff */
[----:B------:R-:W-:-:S03]  /*1440*/  IMAD R15, R15, R14, RZ ;  /* 0x0000000e0f0f7224 */ /* 0x000fc600078e02ff */
[----:B------:R-:W-:Y:S01]  /*1450*/  IABS R21, R20 ;  /* 0x0000001400157213 */ /* 0x000fe20000000000 */
[----:B------:R-:W-:-:S04]  /*1460*/  IMAD.HI.U32 R12, R13, R15, R12 ;  /* 0x0000000f0d0c7227 */ /* 0x000fc800078e000c */
[----:B------:R-:W-:-:S04]  /*1470*/  IMAD.MOV.U32 R13, RZ, RZ, R21 ;  /* 0x000000ffff0d7224 */ /* 0x000fc800078e0015 */
        /* <DEDUP_REMOVED lines=10> */
[----:B------:R-:W-:Y:S02]  /*1520*/  ISETP.GE.U32.AND P2, PT, R13, R14, PT ;  /* 0x0000000e0d00720c */ /* 0x000fe40003f46070 */
[----:B------:R-:W0:Y:S08]  /*1530*/  LDC.64 R14, c[0x0][0x380] ;  /* 0x0000e000ff0e7b82 */ /* 0x000e300000000a00 */
[----:B------:R-:W1:Y:S03]  /*1540*/  LDC.64 R12, c[0x0][0x388] ;  /* 0x0000e200ff0c7b82 */ /* 0x000e660000000a00 */
[----:B------:R-:W-:-:S04]  /*1550*/  @P2 VIADD R21, R21, 0x1 ;  /* 0x0000000115152836 */ /* 0x000fc80000000000 */
[----:B------:R-:W-:-:S05]  /*1560*/  @!P4 IMAD.MOV R21, RZ, RZ, -R21 ;  /* 0x000000ffff15c224 */ /* 0x000fca00078e0a15 */
[----:B------:R-:W-:Y:S01]  /*1570*/  SEL R21, R17, R21, !P1 ;  /* 0x0000001511157207 */ /* 0x000fe20004800000 */
[----:B0-----:R-:W-:-:S04]  /*1580*/  IMAD.WIDE R14, R19, 0x8, R14 ;  /* 0x00000008130e7825 */ /* 0x001fc800078e020e */
[----:B------:R-:W-:-:S04]  /*1590*/  IMAD R21, R2, R21, R20 ;  /* 0x0000001502157224 */ /* 0x000fc800078e0214 */
[----:B-1----:R-:W-:Y:S02]  /*15a0*/  IMAD.WIDE R20, R21, 0x4, R12 ;  /* 0x0000000415147825 */ /* 0x002fe400078e020c */
[----:B------:R-:W2:Y:S04]  /*15b0*/  LDG.E.64 R12, desc[UR6][R14.64] ;  /* 0x000000060e0c7981 */ /* 0x000ea8000c1e1b00 */
[----:B------:R-:W2:Y:S02]  /*15c0*/  LDG.E R19, desc[UR6][R20.64] ;  /* 0x0000000614137981 */ /* 0x000ea4000c1e1900 */
[----:B--2---:R-:W-:-:S05]  /*15d0*/  FMUL R19, R19, R12 ;  /* 0x0000000c13137220 */ /* 0x004fca0000400000 */
[----:B------:R1:W-:Y:S04]  /*15e0*/  STG.E desc[UR6][R14.64], R19 ;  /* 0x000000130e007986 */ /* 0x0003e8000c101906 */
[----:B------:R-:W2:Y:S01]  /*15f0*/  LDG.E R12, desc[UR6][R20.64] ;  /* 0x00000006140c7981 */ /* 0x000ea2000c1e1900 */
[----:B------:R-:W-:Y:S01]  /*1600*/  IADD3 R18, PT, PT, R18, 0x1, RZ ;  /* 0x0000000112127810 */ /* 0x000fe20007ffe0ff */
[----:B------:R-:W-:-:S03]  /*1610*/  VIADD R10, R10, 0x1 ;  /* 0x000000010a0a7836 */ /* 0x000fc60000000000 */
[----:B------:R-:W-:Y:S01]  /*1620*/  ISETP.NE.AND P2, PT, R18, R5, PT ;  /* 0x000000051200720c */ /* 0x000fe20003f45270 */
[----:B--2---:R-:W-:-:S05]  /*1630*/  FMUL R13, R13, R12 ;  /* 0x0000000c0d0d7220 */ /* 0x004fca0000400000 */
[----:B------:R1:W-:Y:S07]  /*1640*/  STG.E desc[UR6][R14.64+0x4], R13 ;  /* 0x0000040d0e007986 */ /* 0x0003ee000c101906 */
[----:B------:R-:W-:Y:S05]  /*1650*/  @P2 BRA `(.L_x_5) ;  /* 0xfffffffc00042947 */ /* 0x000fea000383ffff */
.L_x_1:
[----:B------:R-:W-:Y:S05]  /*1660*/  BSYNC.RECONVERGENT B0 ;  /* 0x0000000000007941 */ /* 0x000fea0003800200 */
.L_x_0:
[-C--:B------:R-:W-:Y:S01]  /*1670*/  IABS R8, R4.reuse ;  /* 0x0000000400087213 */ /* 0x080fe20000000000 */
[----:B------:R-:W-:Y:S01]  /*1680*/  IMAD R2, R2, R9, RZ ;  /* 0x0000000902027224 */ /* 0x000fe200078e02ff */
[----:B------:R-:W-:Y:S01]  /*1690*/  IABS R12, R4 ;  /* 0x00000004000c7213 */ /* 0x000fe20000000000 */
[----:B------:R-:W-:Y:S03]  /*16a0*/  BAR.SYNC.DEFER_BLOCKING 0x0 ;  /* 0x0000000000007b1d */ /* 0x000fe60000010000 */
[----:B------:R-:W-:Y:S02]  /*16b0*/  IABS R6, R2 ;  /* 0x0000000200067213 */ /* 0x000fe40000000000 */
[----:B------:R-:W-:Y:S01]  /*16c0*/  IADD3 R12, PT, PT, RZ, -R12, RZ ;  /* 0x8000000cff0c7210 */ /* 0x000fe20007ffe0ff */
[----:B------:R-:W2:Y:S08]  /*16d0*/  I2F.RP R3, R8 ;  /* 0x0000000800037306 */ /* 0x000eb00000209400 */
[----:B--2---:R-:W2:Y:S02]  /*16e0*/  MUFU.RCP R3, R3 ;  /* 0x0000000300037308 */ /* 0x004ea40000001000 */
[----:B--2---:R-:W-:-:S06]  /*16f0*/  IADD3 R10, PT, PT, R3, 0xffffffe, RZ ;  /* 0x0ffffffe030a7810 */ /* 0x004fcc0007ffe0ff */
[----:B------:R2:W3:Y:S02]  /*1700*/  F2I.FTZ.U32.TRUNC.NTZ R11, R10 ;  /* 0x0000000a000b7305 */ /* 0x0004e4000021f000 */
[----:B--2---:R-:W-:Y:S02]  /*1710*/  IMAD.MOV.U32 R10, RZ, RZ, RZ ;  /* 0x000000ffff0a7224 */ /* 0x004fe400078e00ff */
[----:B---3--:R-:W-:-:S04]  /*1720*/  IMAD.MOV R5, RZ, RZ, -R11 ;  /* 0x000000ffff057224 */ /* 0x008fc800078e0a0b */
[----:B------:R-:W-:-:S04]  /*1730*/  IMAD R5, R5, R8, RZ ;  /* 0x0000000805057224 */ /* 0x000fc800078e02ff */
[----:B------:R-:W-:Y:S01]  /*1740*/  IMAD.HI.U32 R5, R11, R5, R10 ;  /* 0x000000050b057227 */ /* 0x000fe200078e000a */
[----:B------:R-:W-:-:S05]  /*1750*/  MOV R10, R12 ;  /* 0x0000000c000a7202 */ /* 0x000fca0000000f00 */
[----:B------:R-:W-:-:S04]  /*1760*/  IMAD.HI.U32 R3, R5, R6, RZ ;  /* 0x0000000605037227 */ /* 0x000fc800078e00ff */
[----:B------:R-:W-:-:S05]  /*1770*/  IMAD R5, R3, R10, R6 ;  /* 0x0000000a03057224 */ /* 0x000fca00078e0206 */
[----:B------:R-:W-:-:S13]  /*1780*/  ISETP.GT.U32.AND P1, PT, R8, R5, PT ;  /* 0x000000050800720c */ /* 0x000fda0003f24070 */
[----:B------:R-:W-:Y:S01]  /*1790*/  @!P1 IMAD.IADD R5, R5, 0x1, -R8 ;  /* 0x0000000105059824 */ /* 0x000fe200078e0a08 */
[----:B------:R-:W-:Y:S02]  /*17a0*/  @!P1 IADD3 R3, PT, PT, R3, 0x1, RZ ;  /* 0x0000000103039810 */ /* 0x000fe40007ffe0ff */
[----:B------:R-:W-:Y:S02]  /*17b0*/  ISETP.NE.AND P1, PT, R4, RZ, PT ;  /* 0x000000ff0400720c */ /* 0x000fe40003f25270 */
[----:B------:R-:W-:Y:S02]  /*17c0*/  ISETP.GE.U32.AND P0, PT, R5, R8, PT ;  /* 0x000000080500720c */ /* 0x000fe40003f06070 */
[----:B------:R-:W-:-:S04]  /*17d0*/  LOP3.LUT R5, R2, R4, RZ, 0x3c, !PT ;  /* 0x0000000402057212 */ /* 0x000fc800078e3cff */
[----:B------:R-:W-:-:S07]  /*17e0*/  ISETP.GE.AND P2, PT, R5, RZ, PT ;  /* 0x000000ff0500720c */ /* 0x000fce0003f46270 */
[----:B------:R-:W-:-:S06]  /*17f0*/  @P0 VIADD R3, R3, 0x1 ;  /* 0x0000000103030836 */ /* 0x000fcc0000000000 */
[----:B------:R-:W-:Y:S02]  /*1800*/  @!P2 IADD3 R3, PT, PT, -R3, RZ, RZ ;  /* 0x000000ff0303a210 */ /* 0x000fe40007ffe1ff */
[----:B------:R-:W-:-:S05]  /*1810*/  @!P1 LOP3.LUT R3, RZ, R4, RZ, 0x33, !PT ;  /* 0x00000004ff039212 */ /* 0x000fca00078e33ff */
[----:B------:R-:W-:-:S04]  /*1820*/  IMAD.MOV R5, RZ, RZ, -R3 ;  /* 0x000000ffff057224 */ /* 0x000fc800078e0a03 */
[----:B------:R-:W-:Y:S01]  /*1830*/  IMAD R11, R4, R5, R2 ;  /* 0x00000005040b7224 */ /* 0x000fe200078e0202 */
[----:B------:R-:W-:-:S04]  /*1840*/  IADD3 R4, PT, PT, R3, 0x1, RZ ;  /* 0x0000000103047810 */ /* 0x000fc80007ffe0ff */
[----:B------:R-:W-:-:S13]  /*1850*/  ISETP.GE.AND P0, PT, R0, R11, PT ;  /* 0x0000000b0000720c */ /* 0x000fda0003f06270 */
[----:B------:R-:W-:-:S05]  /*1860*/  @P0 IMAD.MOV R4, RZ, RZ, R3 ;  /* 0x000000ffff040224 */ /* 0x000fca00078e0203 */
[----:B------:R-:W-:-:S13]  /*1870*/  ISETP.GE.AND P0, PT, R4, 0x1, PT ;  /* 0x000000010400780c */ /* 0x000fda0003f06270 */
[----:B------:R-:W-:Y:S05]  /*1880*/  @!P0 EXIT ;  /* 0x000000000000894d */ /* 0x000fea0003800000 */
[----:B01----:R-:W0:Y:S01]  /*1890*/  LDC R13, c[0x0][0x390] ;  /* 0x0000e400ff0d7b82 */ /* 0x003e220000000800 */
[----:B------:R-:W1:Y:S02]  /*18a0*/  LDCU UR4, c[0x0][0x39c] ;  /* 0x00007380ff0477ac */ /* 0x000e640008000800 */
[----:B-1----:R-:W-:-:S04]  /*18b0*/  ULEA.HI UR4, UR4, UR4, URZ, 0x1 ;  /* 0x0000000404047291 */ /* 0x002fc8000f8f08ff */
[----:B------:R-:W-:Y:S01]  /*18c0*/  ULEA.HI.SX32 UR4, UR4, 0x1, 0x1f ;  /* 0x0000000104047891 */ /* 0x000fe2000f8ffaff */
[----:B0-----:R-:W-:-:S13]  /*18d0*/  ISETP.GE.AND P0, PT, R13, 0x2, PT ;  /* 0x000000020d00780c */ /* 0x001fda0003f06270 */
[----:B------:R-:W-:Y:S05]  /*18e0*/  @!P0 EXIT ;  /* 0x000000000000894d */ /* 0x000fea0003800000 */
[----:B------:R-:W0:Y:S01]  /*18f0*/  LDCU UR5, c[0x0][0x398] ;  /* 0x00007300ff0577ac */ /* 0x000e220008000800 */
[C---:B------:R-:W-:Y:S01]  /*1900*/  IADD3 R5, PT, PT, R13.reuse, 0x7, RZ ;  /* 0x000000070d057810 */ /* 0x040fe20007ffe0ff */
[----:B------:R-:W-:Y:S01]  /*1910*/  VIADD R6, R13, 0x3 ;  /* 0x000000030d067836 */ /* 0x000fe20000000000 */
[----:B------:R-:W-:Y:S01]  /*1920*/  IADD3 R7, PT, PT, -R11, R7, R0 ;  /* 0x000000070b077210 */ /* 0x000fe20007ffe100 */
[----:B------:R-:W-:Y:S01]  /*1930*/  IMAD.MOV.U32 R11, RZ, RZ, RZ ;  /* 0x000000ffff0b7224 */ /* 0x000fe200078e00ff */
[----:B------:R-:W-:Y:S02]  /*1940*/  LOP3.LUT R8, R5, 0x7, RZ, 0xc0, !PT ;  /* 0x0000000705087812 */ /* 0x000fe400078ec0ff */
[----:B------:R-:W-:Y:S02]  /*1950*/  LOP3.LUT R12, R6, 0x3, RZ, 0xc0, !PT ;  /* 0x00000003060c7812 */ /* 0x000fe400078ec0ff */
[----:B------:R-:W-:Y:S01]  /*1960*/  IADD3 R10, PT, PT, R8, -0x1, RZ ;  /* 0xffffffff080a7810 */ /* 0x000fe20007ffe0ff */
[----:B------:R-:W-:Y:S01]  /*1970*/  VIADD R8, R13, 0xffffffff ;  /* 0xffffffff0d087836 */ /* 0x000fe20000000000 */
[----:B------:R-:W-:-:S02]  /*1980*/  ISETP.NE.AND P0, PT, R12, 0x1, PT ;  /* 0x000000010c00780c */ /* 0x000fc40003f05270 */
[----:B------:R-:W-:Y:S01]  /*1990*/  ISETP.GE.U32.AND P1, PT, R10, 0x3, PT ;  /* 0x000000030a00780c */ /* 0x000fe20003f26070 */
[----:B------:R-:W-:Y:S02]  /*19a0*/  IMAD R10, R0, R3, RZ ;  /* 0x00000003000a7224 */ /* 0x000fe400078e02ff */
[----:B0-----:R-:W-:Y:S01]  /*19b0*/  IMAD R12, R9, UR5, RZ ;  /* 0x00000005090c7c24 */ /* 0x001fe2000f8e02ff */
[----:B------:R-:W-:Y:S02]  /*19c0*/  IADD3 R9, PT, PT, R13, -0x2, RZ ;  /* 0xfffffffe0d097810 */ /* 0x000fe40007ffe0ff */
[----:B------:R-:W-:Y:S01]  /*19d0*/  LOP3.LUT R13, R8, 0xfffffff8, RZ, 0xc0, !PT ;  /* 0xfffffff8080d7812 */ /* 0x000fe200078ec0ff */
[----:B------:R-:W-:-:S03]  /*19e0*/  IMAD R12, R12, UR4, RZ ;  /* 0x000000040c0c7c24 */ /* 0x000fc6000f8e02ff */
[----:B------:R-:W-:-:S07]  /*19f0*/  IADD3 R13, PT, PT, -R13, RZ, RZ ;  /* 0x000000ff0d0d7210 */ /* 0x000fce0007ffe1ff */
.L_x_10:
[----:B012---:R-:W0:Y:S01]  /*1a00*/  LDC.64 R24, c[0x0][0x380] ;  /* 0x0000e000ff187b82 */ /* 0x007e220000000a00 */
[----:B------:R-:W-:Y:S01]  /*1a10*/  IMAD.IADD R14, R10, 0x1, R11 ;  /* 0x000000010a0e7824 */ /* 0x000fe200078e020b */
[----:B------:R-:W-:Y:S02]  /*1a20*/  ISETP.GE.AND P3, PT, R11, R3, PT ;  /* 0x000000030b00720c */ /* 0x000fe40003f66270 */
[----:B------:R-:W-:Y:S02]  /*1a30*/  ISETP.NE.AND P2, PT, R3, RZ, PT ;  /* 0x000000ff0300720c */ /* 0x000fe40003f45270 */
[----:B------:R-:W-:-:S04]  /*1a40*/  SEL R15, R14, R7, !P3 ;  /* 0x000000070e0f7207 */ /* 0x000fc80005800000 */
[----:B------:R-:W-:-:S05]  /*1a50*/  SEL R15, R0, R15, !P2 ;  /* 0x0000000f000f7207 */ /* 0x000fca0005000000 */
[----:B0-----:R-:W-:-:S05]  /*1a60*/  IMAD.WIDE R24, R15, 0x8, R24 ;  /* 0x000000080f187825 */ /* 0x001fca00078e0218 */
[----:B-----5:R0:W5:Y:S01]  /*1a70*/  LDG.E.64 R18, desc[UR6][R24.64] ;  /* 0x0000000618127981 */ /* 0x020162000c1e1b00 */
[----:B------:R-:W-:Y:S01]  /*1a80*/  ISETP.GE.U32.AND P3, PT, R9, 0x7, PT ;  /* 0x000000070900780c */ /* 0x000fe20003f66070 */
[----:B------:R-:W-:Y:S01]  /*1a90*/  IMAD.MOV.U32 R17, RZ, RZ, 0x1 ;  /* 0x00000001ff117424 */ /* 0x000fe200078e00ff */
[----:B------:R-:W-:-:S04]  /*1aa0*/  IADD3 R11, PT, PT, R11, 0x1, RZ ;  /* 0x000000010b0b7810 */ /* 0x000fc80007ffe0ff */
[----:B------:R-:W-:-:S07]  /*1ab0*/  ISETP.NE.AND P2, PT, R11, R4, PT ;  /* 0x000000040b00720c */ /* 0x000fce0003f45270 */
[----:B0-----:R-:W-:Y:S06]  /*1ac0*/  @!P3 BRA `(.L_x_6) ;  /* 0x0000000000c4b947 */ /* 0x001fec0003800000 */
[----:B------:R-:W-:Y:S02]  /*1ad0*/  HFMA2 R16, -RZ, RZ, 0, 0 ;  /* 0x00000000ff107431 */ /* 0x000fe400000001ff */
[----:B------:R-:W-:Y:S01]  /*1ae0*/  IMAD.MOV.U32 R15, RZ, RZ, R2 ;  /* 0x000000ffff0f7224 */ /* 0x000fe200078e0002 */
[----:B------:R-:W-:-:S07]  /*1af0*/  MOV R14, R13 ;  /* 0x0000000d000e7202 */ /* 0x000fce0000000f00 */
.L_x_7:
[----:B------:R-:W-:-:S05]  /*1b00*/  IMAD.WIDE R26, R15, 0x8, R24 ;  /* 0x000000080f1a7825 */ /* 0x000fca00078e0218 */
[----:B--2---:R-:W2:Y:S01]  /*1b10*/  LDG.E.64 R20, desc[UR6][R26.64] ;  /* 0x000000061a147981 */ /* 0x004ea2000c1e1b00 */
[----:B------:R-:W-:-:S04]  /*1b20*/  IMAD.WIDE R30, R2, 0x8, R26 ;  /* 0x00000008021e7825 */ /* 0x000fc800078e021a */
[----:B--2--5:R-:W-:Y:S01]  /*1b30*/  FADD R20, R20, R18 ;  /* 0x0000001214147221 */ /* 0x024fe20000000000 */
[----:B------:R-:W-:-:S05]  /*1b40*/  FADD R21, R21, R19 ;  /* 0x0000001315157221 */ /* 0x000fca0000000000 */
[----:B------:R0:W-:Y:S04]  /*1b50*/  STG.E.64 desc[UR6][R24.64], R20 ;  /* 0x0000001418007986 */ /* 0x0001e8000c101b06 */
[----:B------:R-:W2:Y:S01]  /*1b60*/  LDG.E.64 R18, desc[UR6][R30.64] ;  /* 0x000000061e127981 */ /* 0x000ea2000c1e1b00 */
[----:B------:R-:W-:-:S04]  /*1b70*/  IMAD.WIDE R28, R2, 0x8, R30 ;  /* 0x00000008021c7825 */ /* 0x000fc800078e021e */
[----:B--2---:R-:W-:Y:S01]  /*1b80*/  FADD R18, R20, R18 ;  /* 0x0000001214127221 */ /* 0x004fe20000000000 */
[----:B------:R-:W-:-:S05]  /*1b90*/  FADD R19, R21, R19 ;  /* 0x0000001315137221 */ /* 0x000fca0000000000 */
[----:B------:R1:W-:Y:S04]  /*1ba0*/  STG.E.64 desc[UR6][R24.64], R18 ;  /* 0x0000001218007986 */ /* 0x0003e8000c101b06 */
[----:B------:R-:W2:Y:S01]  /*1bb0*/  LDG.E.64 R22, desc[UR6][R28.64] ;  /* 0x000000061c167981 */ /* 0x000ea2000c1e1b00 */
[----:B------:R-:W-:-:S04]  /*1bc0*/  IMAD.WIDE R26, R2, 0x8, R28 ;  /* 0x00000008021a7825 */ /* 0x000fc800078e021c */
[----:B--2---:R-:W-:Y:S01]  /*1bd0*/  FADD R22, R18, R22 ;  /* 0x0000001612167221 */ /* 0x004fe20000000000 */
[----:B------:R-:W-:-:S05]  /*1be0*/  FADD R23, R19, R23 ;  /* 0x0000001713177221 */ /* 0x000fca0000000000 */
[----:B------:R2:W-:Y:S04]  /*1bf0*/  STG.E.64 desc[UR6][R24.64], R22 ;  /* 0x0000001618007986 */ /* 0x0005e8000c101b06 */
[----:B0-----:R-:W3:Y:S01]  /*1c00*/  LDG.E.64 R20, desc[UR6][R26.64] ;  /* 0x000000061a147981 */ /* 0x001ee2000c1e1b00 */
[----:B------:R-:W-:-:S04]  /*1c10*/  IMAD.WIDE R30, R2, 0x8, R26 ;  /* 0x00000008021e7825 */ /* 0x000fc800078e021a */
[----:B---3--:R-:W-:Y:S01]  /*1c20*/  FADD R20, R22, R20 ;  /* 0x0000001416147221 */ /* 0x008fe20000000000 */
[----:B------:R-:W-:-:S05]  /*1c30*/  FADD R21, R23, R21 ;  /* 0x0000001517157221 */ /* 0x000fca0000000000 */
[----:B------:R0:W-:Y:S04]  /*1c40*/  STG.E.64 desc[UR6][R24.64], R20 ;  /* 0x0000001418007986 */ /* 0x0001e8000c101b06 */
[----:B-1----:R-:W3:Y:S01]  /*1c50*/  LDG.E.64 R18, desc[UR6][R30.64] ;  /* 0x000000061e127981 */ /* 0x002ee2000c1e1b00 */
[----:B------:R-:W-:-:S04]  /*1c60*/  IMAD.WIDE R28, R2, 0x8, R30 ;  /* 0x00000008021c7825 */ /* 0x000fc800078e021e */
[----:B---3--:R-:W-:Y:S01]  /*1c70*/  FADD R18, R20, R18 ;  /* 0x0000001214127221 */ /* 0x008fe20000000000 */
[----:B------:R-:W-:-:S05]  /*1c80*/  FADD R19, R21, R19 ;  /* 0x0000001315137221 */ /* 0x000fca0000000000 */
[----:B------:R1:W-:Y:S04]  /*1c90*/  STG.E.64 desc[UR6][R24.64], R18 ;  /* 0x0000001218007986 */ /* 0x0003e8000c101b06 */
[----:B--2---:R-:W2:Y:S01]  /*1ca0*/  LDG.E.64 R22, desc[UR6][R28.64] ;  /* 0x000000061c167981 */ /* 0x004ea2000c1e1b00 */
        /* <DEDUP_REMOVED lines=10> */
[----:B------:R-:W-:Y:S01]  /*1d50*/  VIADD R14, R14, 0x8 ;  /* 0x000000080e0e7836 */ /* 0x000fe20000000000 */
[----:B------:R-:W-:Y:S01]  /*1d60*/  IADD3 R16, PT, PT, R16, 0x8, RZ ;  /* 0x0000000810107810 */ /* 0x000fe20007ffe0ff */
[----:B------:R-:W-:-:S03]  /*1d70*/  IMAD R15, R12, 0x8, R15 ;  /* 0x000000080c0f7824 */ /* 0x000fc600078e020f */
[----:B------:R-:W-:Y:S01]  /*1d80*/  ISETP.NE.AND P3, PT, R14, RZ, PT ;  /* 0x000000ff0e00720c */ /* 0x000fe20003f65270 */
[----:B---3--:R-:W-:Y:S01]  /*1d90*/  FADD R18, R20, R18 ;  /* 0x0000001214127221 */ /* 0x008fe20000000000 */
[----:B------:R-:W-:-:S05]  /*1da0*/  FADD R19, R21, R19 ;  /* 0x0000001315137221 */ /* 0x000fca0000000000 */
[----:B------:R2:W-:Y:S06]  /*1db0*/  STG.E.64 desc[UR6][R24.64], R18 ;  /* 0x0000001218007986 */ /* 0x0005ec000c101b06 */
[----:B------:R-:W-:Y:S05]  /*1dc0*/  @P3 BRA `(.L_x_7) ;  /* 0xfffffffc004c3947 */ /* 0x000fea000383ffff */
[----:B------:R-:W-:-:S07]  /*1dd0*/  IADD3 R17, PT, PT, R16, 0x1, RZ ;  /* 0x0000000110117810 */ /* 0x000fce0007ffe0ff */
.L_x_6:
[----:B------:R-:W-:-:S13]  /*1de0*/  LOP3.LUT P3, RZ, R8, 0x7, RZ, 0xc0, !PT ;  /* 0x0000000708ff7812 */ /* 0x000fda000786c0ff */
[----:B------:R-:W-:Y:S05]  /*1df0*/  @!P3 BRA `(.L_x_8) ;  /* 0x0000000000b0b947 */ /* 0x000fea0003800000 */
[----:B------:R-:W-:Y:S01]  /*1e00*/  LOP3.LUT P3, RZ, R5, 0x3, RZ, 0xc0, !PT ;  /* 0x0000000305ff7812 */ /* 0x000fe2000786c0ff */
[----:B------:R-:W-:-:S12]  /*1e10*/  @!P1 BRA `(.L_x_9) ;  /* 0x0000000000589947 */ /* 0x000fd80003800000 */
[----:B------:R-:W-:-:S04]  /*1e20*/  IMAD R15, R2, R17, RZ ;  /* 0x00000011020f7224 */ /* 0x000fc800078e02ff */
[----:B------:R-:W-:-:S05]  /*1e30*/  IMAD.WIDE R14, R15, 0x8, R24 ;  /* 0x000000080f0e7825 */ /* 0x000fca00078e0218 */
[----:B--2---:R-:W2:Y:S02]  /*1e40*/  LDG.E.64 R20, desc[UR6][R14.64] ;  /* 0x000000060e147981 */ /* 0x004ea4000c1e1b00 */
[----:B--2--5:R-:W-:Y:S01]  /*1e50*/  FADD R20, R18, R20 ;  /* 0x0000001412147221 */ /* 0x024fe20000000000 */
[----:B------:R-:W-:Y:S01]  /*1e60*/  FADD R21, R19, R21 ;  /* 0x0000001513157221 */ /* 0x000fe20000000000 */
[----:B------:R-:W-:-:S04]  /*1e70*/  IMAD.WIDE R18, R2, 0x8, R14 ;  /* 0x0000000802127825 */ /* 0x000fc800078e020e */
[----:B------:R0:W-:Y:S04]  /*1e80*/  STG.E.64 desc[UR6][R24.64], R20 ;  /* 0x0000001418007986 */ /* 0x0001e8000c101b06 */
[----:B------:R-:W2:Y:S01]  /*1e90*/  LDG.E.64 R26, desc[UR6][R18.64] ;  /* 0x00000006121a7981 */ /* 0x000ea2000c1e1b00 */
[----:B------:R-:W-:-:S04]  /*1ea0*/  IMAD.WIDE R22, R2, 0x8, R18 ;  /* 0x0000000802167825 */ /* 0x000fc800078e0212 */
[----:B--2---:R-:W-:Y:S01]  /*1eb0*/  FADD R26, R20, R26 ;  /* 0x0000001a141a7221 */ /* 0x004fe20000000000 */
[----:B------:R-:W-:-:S05]  /*1ec0*/  FADD R27, R21, R27 ;  /* 0x0000001b151b7221 */ /* 0x000fca0000000000 */
[----:B------:R0:W-:Y:S04]  /*1ed0*/  STG.E.64 desc[UR6][R24.64], R26 ;  /* 0x0000001a18007986 */ /* 0x0001e8000c101b06 */
[----:B------:R-:W2:Y:S02]  /*1ee0*/  LDG.E.64 R28, desc[UR6][R22.64] ;  /* 0x00000006161c7981 */ /* 0x000ea4000c1e1b00 */
[----:B--2---:R-:W-:Y:S01]  /*1ef0*/  FADD R14, R26, R28 ;  /* 0x0000001c1a0e7221 */ /* 0x004fe20000000000 */
[----:B------:R-:W-:Y:S01]  /*1f00*/  FADD R15, R27, R29 ;  /* 0x0000001d1b0f7221 */ /* 0x000fe20000000000 */
[----:B------:R-:W-:-:S04]  /*1f10*/  IMAD.WIDE R28, R2, 0x8, R22 ;  /* 0x00000008021c7825 */ /* 0x000fc800078e0216 */
[----:B------:R0:W-:Y:S04]  /*1f20*/  STG.E.64 desc[UR6][R24.64], R14 ;  /* 0x0000000e18007986 */ /* 0x0001e8000c101b06 */
[----:B------:R-:W2:Y:S01]  /*1f30*/  LDG.E.64 R28, desc[UR6][R28.64] ;  /* 0x000000061c1c7981 */ /* 0x000ea2000c1e1b00 */
[----:B------:R-:W-:Y:S02]  /*1f40*/  VIADD R17, R17, 0x4 ;  /* 0x0000000411117836 */ /* 0x000fe40000000000 */
[----:B--2---:R-:W-:Y:S01]  /*1f50*/  FADD R18, R14, R28 ;  /* 0x0000001c0e127221 */ /* 0x004fe20000000000 */
[----:B------:R-:W-:-:S05]  /*1f60*/  FADD R19, R15, R29 ;  /* 0x0000001d0f137221 */ /* 0x000fca0000000000 */
[----:B------:R0:W-:Y:S02]  /*1f70*/  STG.E.64 desc[UR6][R24.64], R18 ;  /* 0x0000001218007986 */ /* 0x0001e4000c101b06 */
.L_x_9:
[----:B------:R-:W-:Y:S05]  /*1f80*/  @!P3 BRA `(.L_x_8) ;  /* 0x00000000004cb947 */ /* 0x000fea0003800000 */
[----:B0-2---:R-:W-:-:S04]  /*1f90*/  @P0 IMAD R21, R2, R17, RZ ;  /* 0x0000001102150224 */ /* 0x005fc800078e02ff */
[----:B------:R-:W-:-:S05]  /*1fa0*/  @P0 IMAD.WIDE R20, R21, 0x8, R24 ;  /* 0x0000000815140825 */ /* 0x000fca00078e0218 */
[----:B------:R-:W2:Y:S01]  /*1fb0*/  @P0 LDG.E.64 R14, desc[UR6][R20.64] ;  /* 0x00000006140e0981 */ /* 0x000ea2000c1e1b00 */
[----:B------:R-:W-:Y:S01]  /*1fc0*/  @P0 IMAD.WIDE R22, R2, 0x8, R20 ;  /* 0x0000000802160825 */ /* 0x000fe200078e0214 */
[----:B------:R-:W-:-:S03]  /*1fd0*/  LOP3.LUT P3, RZ, R6, 0x1, RZ, 0xc0, !PT ;  /* 0x0000000106ff7812 */ /* 0x000fc6000786c0ff */
[----:B--2--5:R-:W-:Y:S01]  /*1fe0*/  @P0 FADD R14, R18, R14 ;  /* 0x0000000e120e0221 */ /* 0x024fe20000000000 */
[----:B------:R-:W-:-:S05]  /*1ff0*/  @P0 FADD R15, R19, R15 ;  /* 0x0000000f130f0221 */ /* 0x000fca0000000000 */
[----:B------:R1:W-:Y:S04]  /*2000*/  @P0 STG.E.64 desc[UR6][R24.64], R14 ;  /* 0x0000000e18000986 */ /* 0x0003e8000c101b06 */
[----:B------:R-:W2:Y:S01]  /*2010*/  @P0 LDG.E.64 R22, desc[UR6][R22.64] ;  /* 0x0000000616160981 */ /* 0x000ea2000c1e1b00 */
[----:B------:R-:W-:-:S05]  /*2020*/  @P0 IADD3 R17, PT, PT, R17, 0x2, RZ ;  /* 0x0000000211110810 */ /* 0x000fca0007ffe0ff */
[----:B------:R-:W-:-:S04]  /*2030*/  @P3 IMAD R17, R2, R17, RZ ;  /* 0x0000001102113224 */ /* 0x000fc800078e02ff */
[----:B------:R-:W-:-:S04]  /*2040*/  @P3 IMAD.WIDE R16, R17, 0x8, R24 ;  /* 0x0000000811103825 */ /* 0x000fc800078e0218 */
[----:B--2---:R-:W-:Y:S01]  /*2050*/  @P0 FADD R18, R14, R22 ;  /* 0x000000160e120221 */ /* 0x004fe20000000000 */
[----:B------:R-:W-:-:S05]  /*2060*/  @P0 FADD R19, R15, R23 ;  /* 0x000000170f130221 */ /* 0x000fca0000000000 */
[----:B------:R1:W-:Y:S04]  /*2070*/  @P0 STG.E.64 desc[UR6][R24.64], R18 ;  /* 0x0000001218000986 */ /* 0x0003e8000c101b06 */
[----:B------:R-:W2:Y:S02]  /*2080*/  @P3 LDG.E.64 R16, desc[UR6][R16.64] ;  /* 0x0000000610103981 */ /* 0x000ea4000c1e1b00 */
[----:B--2---:R-:W-:Y:S01]  /*2090*/  @P3 FADD R20, R16, R18 ;  /* 0x0000001210143221 */ /* 0x004fe20000000000 */
[----:B------:R-:W-:-:S05]  /*20a0*/  @P3 FADD R21, R17, R19 ;  /* 0x0000001311153221 */ /* 0x000fca0000000000 */
[----:B------:R1:W-:Y:S02]  /*20b0*/  @P3 STG.E.64 desc[UR6][R24.64], R20 ;  /* 0x0000001418003986 */ /* 0x0003e4000c101b06 */
.L_x_8:
[----:B------:R-:W-:Y:S05]  /*20c0*/  @P2 BRA `(.L_x_10) ;  /* 0xfffffff8004c2947 */ /* 0x000fea000383ffff */
[----:B------:R-:W-:Y:S05]  /*20d0*/  EXIT ;  /* 0x000000000000794d */ /* 0x000fea0003800000 */
.L_x_11:
[----:B------:R-:W-:-:S00]  /*20e0*/  BRA `(.L_x_11) ;  /* 0xfffffffc00fc7947 */ /* 0x000fc0000383ffff */
[----:B------:R-:W-:-:S00]  /*20f0*/  NOP ;  /* 0x0000000000007918 */ /* 0x000fc00000000000 */
        /* <DEDUP_REMOVED lines=8> */
.L_x_12:


//--------------------- .nv.shared.reserved.0     --------------------------
	.section	.nv.shared.reserved.0,"aw",@nobits
	.weak		__nv_reservedSMEM_offset_0_alias
	.size		__nv_reservedSMEM_offset_0_alias, 0, 64
	.other		__nv_reservedSMEM_offset_0_alias,@"STO_CUDA_RESERVED_SHARED STV_DEFAULT"
__nv_reservedSMEM_offset_0_alias:
	.zero		0
	.zero		64


//--------------------- .nv.constant0._Z16convolve_fourierP6float2Pfiiii --------------------------
	.section	.nv.constant0._Z16convolve_fourierP6float2Pfiiii,"a",@progbits
	.sectionflags	@""
	.align	4
.nv.constant0._Z16convolve_fourierP6float2Pfiiii:
	.zero		928


//--------------------- SYMBOLS --------------------------

	.type		.nv.reservedSmem.offset0,@object
	.size		.nv.reservedSmem.offset0,0x4
